def attn_fwd(
    Q,
    K,
    V,
    Out,
    Lse,
    sm_scale,
    stride_qz,
    stride_qh,
    stride_qm,
    stride_qk,
    stride_kz,
    stride_kh,
    stride_kn,
    stride_kk,
    stride_vz,
    stride_vh,
    stride_vn,
    stride_vk,
    stride_oz,
    stride_oh,
    stride_om,
    stride_ok,
    seqlen_q,
    seqlen_k,
    BLOCK_M: tl.constexpr,
    BLOCK_N: tl.constexpr,
    HEAD_DIM: tl.constexpr,
    CAUSAL: tl.constexpr,
):
    start_m = tl.program_id(0)
    off_hz = tl.program_id(1)
    q_off = off_hz * stride_qh
    k_off = off_hz * stride_kh
    v_off = off_hz * stride_vh
    offs_m = start_m * BLOCK_M + tl.arange(0, BLOCK_M)
    offs_d = tl.arange(0, HEAD_DIM)
    offs_n = tl.arange(0, BLOCK_N)
    q_ptrs = Q + q_off + offs_m[:, None] * stride_qm + offs_d[None, :] * stride_qk
    k_ptrs = K + k_off + offs_d[:, None] * stride_kk + offs_n[None, :] * stride_kn
    v_ptrs = V + v_off + offs_n[:, None] * stride_vn + offs_d[None, :] * stride_vk
    m_i = tl.full([BLOCK_M], float("-inf"), dtype=tl.float32)
    l_i = tl.zeros([BLOCK_M], dtype=tl.float32) + 1.0
    acc = tl.zeros([BLOCK_M, HEAD_DIM], dtype=tl.float32)
    q = tl.load(q_ptrs)
    acc, l_i, m_i = _attn_fwd_inner(
        acc,
        l_i,
        m_i,
        q,
        k_ptrs,
        v_ptrs,
        sm_scale,
        stride_kn,
        stride_vn,
        start_m,
        seqlen_k,
        BLOCK_M,
        BLOCK_N,
        HEAD_DIM,
        CAUSAL,
    )
    acc = acc / l_i[:, None]
    lse = m_i + tl.math.log2(l_i) / 1.4426950408889634
    o_ptrs = (
        Out
        + off_hz * stride_oh
        + offs_m[:, None] * stride_om
        + offs_d[None, :] * stride_ok
    )
    tl.store(o_ptrs, acc.to(Out.dtype.element_ty))
    tl.store(Lse + off_hz * seqlen_q + offs_m, lse)

# config = {"BLOCK_M": 64, "BLOCK_N": 32, "HEAD_DIM": 32, "arch": "sm_100", "causal": false, "dtype": "fp8e4m3", "num_stages": 3, "num_warps": 8}
# arch = sm_100


// ===== COMPILED SASS (sm_100a) =====

	.target	sm_100a

	.elftype	@"ET_EXEC"


//--------------------- .note.nv.tkinfo           --------------------------
	.section	.note.nv.tkinfo,"",@"SHT_NOTE"
	.sectionflags	@"SHF_NOTE_NV_TKINFO"
	.tkinfo
        /*0018*/ 	.word	0x00000081
        /*0030*/ 	.string	""
        /*0030*/ 	.string	"ptxas-blackwell"
        /*0030*/ 	.string	"Cuda compilation tools, release 12.9, V12.9.86"
        /*0030*/ 	.string	"Build cuda_12.9.r12.9/compiler.36037853_0"
        /*0030*/ 	.string	"-v  -suppress-debug-info  -lineinfo  -arch sm_100a "



//--------------------- .note.nv.cuver            --------------------------
	.section	.note.nv.cuver,"",@"SHT_NOTE"
	.sectionflags	@"SHF_NOTE_NV_CUVER"
        /*0018*/ 	.short	0x0001
        /*001a*/ 	.short	0x0064
        /*001c*/ 	.short	0x0001
        /*001e*/ 	.short	0x0000
        /*0020*/ 	.short	0x0001
        /*0022*/ 	.short	0x0000


//--------------------- .nv.info                  --------------------------
	.section	.nv.info,"",@"SHT_CUDA_INFO"
	.align	4


	//----- nvinfo : EIATTR_REGCOUNT
	.align		4
        /*0000*/ 	.byte	0x04, 0x2f
        /*0002*/ 	.short	(.L_5 - .L_4)
	.align		4
.L_4:
        /*0004*/ 	.word	index@(attn_fwd)
        /*0008*/ 	.word	0x00000030


	//----- nvinfo : EIATTR_FRAME_SIZE
	.align		4
.L_5:
        /*000c*/ 	.byte	0x04, 0x11
        /*000e*/ 	.short	(.L_7 - .L_6)
	.align		4
.L_6:
        /*0010*/ 	.word	index@($__internal_2_$__cuda_sm10x_tcgen05_guardrail_trap_unallocated_columns_being_dealloced)
        /*0014*/ 	.word	0x00000000


	//----- nvinfo : EIATTR_FRAME_SIZE
	.align		4
.L_7:
        /*0018*/ 	.byte	0x04, 0x11
        /*001a*/ 	.short	(.L_9 - .L_8)
	.align		4
.L_8:
        /*001c*/ 	.word	index@($__internal_1_$__cuda_sm10x_tcgen05_guardrail_trap_phase_invalid_during_alloc)
        /*0020*/ 	.word	0x00000000


	//----- nvinfo : EIATTR_FRAME_SIZE
	.align		4
.L_9:
        /*0024*/ 	.byte	0x04, 0x11
        /*0026*/ 	.short	(.L_11 - .L_10)
	.align		4
.L_10:
        /*0028*/ 	.word	index@($__internal_0_$__cuda_sm10x_tcgen05_guardrail_trap_col_being_dealloced_not_returned_by_alloc)
        /*002c*/ 	.word	0x00000000


	//----- nvinfo : EIATTR_FRAME_SIZE
	.align		4
.L_11:
        /*0030*/ 	.byte	0x04, 0x11
        /*0032*/ 	.short	(.L_13 - .L_12)
	.align		4
.L_12:
        /*0034*/ 	.word	index@(attn_fwd)
        /*0038*/ 	.word	0x00000000


	//----- nvinfo : EIATTR_MIN_STACK_SIZE
	.align		4
.L_13:
        /*003c*/ 	.byte	0x04, 0x12
        /*003e*/ 	.short	(.L_15 - .L_14)
	.align		4
.L_14:
        /*0040*/ 	.word	index@(attn_fwd)
        /*0044*/ 	.word	0x00000000
.L_15:


//--------------------- .nv.info.attn_fwd         --------------------------
	.section	.nv.info.attn_fwd,"",@"SHT_CUDA_INFO"
	.sectionflags	@""
	.align	4


	//----- nvinfo : EIATTR_CUDA_API_VERSION
	.align		4
        /*0000*/ 	.byte	0x04, 0x37
        /*0002*/ 	.short	(.L_17 - .L_16)
.L_16:
        /*0004*/ 	.word	0x00000081


	//----- nvinfo : EIATTR_KPARAM_INFO
	.align		4
.L_17:
        /*0008*/ 	.byte	0x04, 0x17
        /*000a*/ 	.short	(.L_19 - .L_18)
.L_18:
        /*000c*/ 	.word	0x00000000
        /*0010*/ 	.short	0x0019
        /*0012*/ 	.short	0x0080
        /*0014*/ 	.byte	0x00, 0xf4, 0x21, 0x00


	//----- nvinfo : EIATTR_KPARAM_INFO
	.align		4
.L_19:
        /*0018*/ 	.byte	0x04, 0x17
        /*001a*/ 	.short	(.L_21 - .L_20)
.L_20:
        /*001c*/ 	.word	0x00000000
        /*0020*/ 	.short	0x0018
        /*0022*/ 	.short	0x0078
        /*0024*/ 	.byte	0x00, 0xf4, 0x21, 0x00


	//----- nvinfo : EIATTR_KPARAM_INFO
	.align		4
.L_21:
        /*0028*/ 	.byte	0x04, 0x17
        /*002a*/ 	.short	(.L_23 - .L_22)
.L_22:
        /*002c*/ 	.word	0x00000000
        /*0030*/ 	.short	0x0017
        /*0032*/ 	.short	0x0070
        /*0034*/ 	.byte	0x00, 0xf0, 0x11, 0x00


	//----- nvinfo : EIATTR_KPARAM_INFO
	.align		4
.L_23:
        /*0038*/ 	.byte	0x04, 0x17
        /*003a*/ 	.short	(.L_25 - .L_24)
.L_24:
        /*003c*/ 	.word	0x00000000
        /*0040*/ 	.short	0x0016
        /*0042*/ 	.short	0x006c
        /*0044*/ 	.byte	0x00, 0xf0, 0x11, 0x00


	//----- nvinfo : EIATTR_KPARAM_INFO
	.align		4
.L_25:
        /*0048*/ 	.byte	0x04, 0x17
        /*004a*/ 	.short	(.L_27 - .L_26)
.L_26:
        /*004c*/ 	.word	0x00000000
        /*0050*/ 	.short	0x0015
        /*0052*/ 	.short	0x0068
        /*0054*/ 	.byte	0x00, 0xf0, 0x11, 0x00


	//----- nvinfo : EIATTR_KPARAM_INFO
	.align		4
.L_27:
        /*0058*/ 	.byte	0x04, 0x17
        /*005a*/ 	.short	(.L_29 - .L_28)
.L_28:
        /*005c*/ 	.word	0x00000000
        /*0060*/ 	.short	0x0014
        /*0062*/ 	.short	0x0064
        /*0064*/ 	.byte	0x00, 0xf0, 0x11, 0x00


	//----- nvinfo : EIATTR_KPARAM_INFO
	.align		4
.L_29:
        /*0068*/ 	.byte	0x04, 0x17
        /*006a*/ 	.short	(.L_31 - .L_30)
.L_30:
        /*006c*/ 	.word	0x00000000
        /*0070*/ 	.short	0x0013
        /*0072*/ 	.short	0x0060
        /*0074*/ 	.byte	0x00, 0xf0, 0x11, 0x00


	//----- nvinfo : EIATTR_KPARAM_INFO
	.align		4
.L_31:
        /*0078*/ 	.byte	0x04, 0x17
        /*007a*/ 	.short	(.L_33 - .L_32)
.L_32:
        /*007c*/ 	.word	0x00000000
        /*0080*/ 	.short	0x0012
        /*0082*/ 	.short	0x005c
        /*0084*/ 	.byte	0x00, 0xf0, 0x11, 0x00


	//----- nvinfo : EIATTR_KPARAM_INFO
	.align		4
.L_33:
        /*0088*/ 	.byte	0x04, 0x17
        /*008a*/ 	.short	(.L_35 - .L_34)
.L_34:
        /*008c*/ 	.word	0x00000000
        /*0090*/ 	.short	0x0011
        /*0092*/ 	.short	0x0058
        /*0094*/ 	.byte	0x00, 0xf0, 0x11, 0x00


	//----- nvinfo : EIATTR_KPARAM_INFO
	.align		4
.L_35:
        /*0098*/ 	.byte	0x04, 0x17
        /*009a*/ 	.short	(.L_37 - .L_36)
.L_36:
        /*009c*/ 	.word	0x00000000
        /*00a0*/ 	.short	0x0010
        /*00a2*/ 	.short	0x0054
        /*00a4*/ 	.byte	0x00, 0xf0, 0x11, 0x00


	//----- nvinfo : EIATTR_KPARAM_INFO
	.align		4
.L_37:
        /*00a8*/ 	.byte	0x04, 0x17
        /*00aa*/ 	.short	(.L_39 - .L_38)
.L_38:
        /*00ac*/ 	.word	0x00000000
        /*00b0*/ 	.short	0x000f
        /*00b2*/ 	.short	0x0050
        /*00b4*/ 	.byte	0x00, 0xf0, 0x11, 0x00


	//----- nvinfo : EIATTR_KPARAM_INFO
	.align		4
.L_39:
        /*00b8*/ 	.byte	0x04, 0x17
        /*00ba*/ 	.short	(.L_41 - .L_40)
.L_40:
        /*00bc*/ 	.word	0x00000000
        /*00c0*/ 	.short	0x000e
        /*00c2*/ 	.short	0x004c
        /*00c4*/ 	.byte	0x00, 0xf0, 0x11, 0x00


	//----- nvinfo : EIATTR_KPARAM_INFO
	.align		4
.L_41:
        /*00c8*/ 	.byte	0x04, 0x17
        /*00ca*/ 	.short	(.L_43 - .L_42)
.L_42:
        /*00cc*/ 	.word	0x00000000
        /*00d0*/ 	.short	0x000d
        /*00d2*/ 	.short	0x0048
        /*00d4*/ 	.byte	0x00, 0xf0, 0x11, 0x00


	//----- nvinfo : EIATTR_KPARAM_INFO
	.align		4
.L_43:
        /*00d8*/ 	.byte	0x04, 0x17
        /*00da*/ 	.short	(.L_45 - .L_44)
.L_44:
        /*00dc*/ 	.word	0x00000000
        /*00e0*/ 	.short	0x000c
        /*00e2*/ 	.short	0x0044
        /*00e4*/ 	.byte	0x00, 0xf0, 0x11, 0x00


	//----- nvinfo : EIATTR_KPARAM_INFO
	.align		4
.L_45:
        /*00e8*/ 	.byte	0x04, 0x17
        /*00ea*/ 	.short	(.L_47 - .L_46)
.L_46:
        /*00ec*/ 	.word	0x00000000
        /*00f0*/ 	.short	0x000b
        /*00f2*/ 	.short	0x0040
        /*00f4*/ 	.byte	0x00, 0xf0, 0x11, 0x00


	//----- nvinfo : EIATTR_KPARAM_INFO
	.align		4
.L_47:
        /*00f8*/ 	.byte	0x04, 0x17
        /*00fa*/ 	.short	(.L_49 - .L_48)
.L_48:
        /*00fc*/ 	.word	0x00000000
        /*0100*/ 	.short	0x000a
        /*0102*/ 	.short	0x003c
        /*0104*/ 	.byte	0x00, 0xf0, 0x11, 0x00


	//----- nvinfo : EIATTR_KPARAM_INFO
	.align		4
.L_49:
        /*0108*/ 	.byte	0x04, 0x17
        /*010a*/ 	.short	(.L_51 - .L_50)
.L_50:
        /*010c*/ 	.word	0x00000000
        /*0110*/ 	.short	0x0009
        /*0112*/ 	.short	0x0038
        /*0114*/ 	.byte	0x00, 0xf0, 0x11, 0x00


	//----- nvinfo : EIATTR_KPARAM_INFO
	.align		4
.L_51:
        /*0118*/ 	.byte	0x04, 0x17
        /*011a*/ 	.short	(.L_53 - .L_52)
.L_52:
        /*011c*/ 	.word	0x00000000
        /*0120*/ 	.short	0x0008
        /*0122*/ 	.short	0x0034
        /*0124*/ 	.byte	0x00, 0xf0, 0x11, 0x00


	//----- nvinfo : EIATTR_KPARAM_INFO
	.align		4
.L_53:
        /*0128*/ 	.byte	0x04, 0x17
        /*012a*/ 	.short	(.L_55 - .L_54)
.L_54:
        /*012c*/ 	.word	0x00000000
        /*0130*/ 	.short	0x0007
        /*0132*/ 	.short	0x0030
        /*0134*/ 	.byte	0x00, 0xf0, 0x11, 0x00


	//----- nvinfo : EIATTR_KPARAM_INFO
	.align		4
.L_55:
        /*0138*/ 	.byte	0x04, 0x17
        /*013a*/ 	.short	(.L_57 - .L_56)
.L_56:
        /*013c*/ 	.word	0x00000000
        /*0140*/ 	.short	0x0006
        /*0142*/ 	.short	0x002c
        /*0144*/ 	.byte	0x00, 0xf0, 0x11, 0x00


	//----- nvinfo : EIATTR_KPARAM_INFO
	.align		4
.L_57:
        /*0148*/ 	.byte	0x04, 0x17
        /*014a*/ 	.short	(.L_59 - .L_58)
.L_58:
        /*014c*/ 	.word	0x00000000
        /*0150*/ 	.short	0x0005
        /*0152*/ 	.short	0x0028
        /*0154*/ 	.byte	0x00, 0xf0, 0x11, 0x00


	//----- nvinfo : EIATTR_KPARAM_INFO
	.align		4
.L_59:
        /*0158*/ 	.byte	0x04, 0x17
        /*015a*/ 	.short	(.L_61 - .L_60)
.L_60:
        /*015c*/ 	.word	0x00000000
        /*0160*/ 	.short	0x0004
        /*0162*/ 	.short	0x0020
        /*0164*/ 	.byte	0x00, 0xf4, 0x21, 0x00


	//----- nvinfo : EIATTR_KPARAM_INFO
	.align		4
.L_61:
        /*0168*/ 	.byte	0x04, 0x17
        /*016a*/ 	.short	(.L_63 - .L_62)
.L_62:
        /*016c*/ 	.word	0x00000000
        /*0170*/ 	.short	0x0003
        /*0172*/ 	.short	0x0018
        /*0174*/ 	.byte	0x00, 0xf4, 0x21, 0x00


	//----- nvinfo : EIATTR_KPARAM_INFO
	.align		4
.L_63:
        /*0178*/ 	.byte	0x04, 0x17
        /*017a*/ 	.short	(.L_65 - .L_64)
.L_64:
        /*017c*/ 	.word	0x00000000
        /*0180*/ 	.short	0x0002
        /*0182*/ 	.short	0x0010
        /*0184*/ 	.byte	0x00, 0xf4, 0x21, 0x00


	//----- nvinfo : EIATTR_KPARAM_INFO
	.align		4
.L_65:
        /*0188*/ 	.byte	0x04, 0x17
        /*018a*/ 	.short	(.L_67 - .L_66)
.L_66:
        /*018c*/ 	.word	0x00000000
        /*0190*/ 	.short	0x0001
        /*0192*/ 	.short	0x0008
        /*0194*/ 	.byte	0x00, 0xf4, 0x21, 0x00


	//----- nvinfo : EIATTR_KPARAM_INFO
	.align		4
.L_67:
        /*0198*/ 	.byte	0x04, 0x17
        /*019a*/ 	.short	(.L_69 - .L_68)
.L_68:
        /*019c*/ 	.word	0x00000000
        /*01a0*/ 	.short	0x0000
        /*01a2*/ 	.short	0x0000
        /*01a4*/ 	.byte	0x00, 0xf4, 0x21, 0x00


	//----- nvinfo : EIATTR_AT_ENTRY_FRAGMENTS
	.align		4
.L_69:
        /*01a8*/ 	.byte	0x04, 0x4f
        /*01aa*/ 	.short	(.L_71 - .L_70)


	//   ....[0]....
.L_70:
        /*01ac*/ 	.word	0x00000004


	//----- nvinfo : EIATTR_RESERVED_SMEM_USED
	.align		4
.L_71:
        /*01b0*/ 	.byte	0x01, 0x41
	.zero		2


	//----- nvinfo : EIATTR_SPARSE_MMA_MASK
	.align		4
        /*01b4*/ 	.byte	0x03, 0x50
        /*01b6*/ 	.short	0x0000


	//----- nvinfo : EIATTR_TCGEN05_1CTA_USED
	.align		4
        /*01b8*/ 	.byte	0x01, 0x51
	.zero		2


	//----- nvinfo : EIATTR_MAXREG_COUNT
	.align		4
        /*01bc*/ 	.byte	0x03, 0x1b
        /*01be*/ 	.short	0x00ff


	//----- nvinfo : EIATTR_NUM_BARRIERS
	.align		4
        /*01c0*/ 	.byte	0x02, 0x4c
        /*01c2*/ 	.byte	0x01
	.zero		1


	//----- nvinfo : EIATTR_INT_WARP_WIDE_INSTR_OFFSETS
	.align		4
        /*01c4*/ 	.byte	0x04, 0x31
        /*01c6*/ 	.short	(.L_73 - .L_72)


	//   ....[0]....
.L_72:
        /*01c8*/ 	.word	0x00000980


	//   ....[1]....
        /*01cc*/ 	.word	0x00000a30


	//   ....[2]....
        /*01d0*/ 	.word	0x00000ba0


	//   ....[3]....
        /*01d4*/ 	.word	0x00000c20


	//   ....[4]....
        /*01d8*/ 	.word	0x00001bb0


	//   ....[5]....
        /*01dc*/ 	.word	0x00003470


	//   ....[6]....
        /*01e0*/ 	.word	0x000034c0


	//----- nvinfo : EIATTR_COOP_GROUP_MASK_REGIDS
	.align		4
.L_73:
        /*01e4*/ 	.byte	0x04, 0x29
        /*01e6*/ 	.short	(.L_75 - .L_74)


	//   ....[0]....
.L_74:
        /*01e8*/ 	.word	0xffffffff


	//   ....[1]....
        /*01ec*/ 	.word	0xffffffff


	//   ....[2]....
        /*01f0*/ 	.word	0xffffffff


	//   ....[3]....
        /*01f4*/ 	.word	0xffffffff


	//   ....[4]....
        /*01f8*/ 	.word	0xffffffff


	//   ....[5]....
        /*01fc*/ 	.word	0xffffffff


	//   ....[6]....
        /*0200*/ 	.word	0xffffffff


	//   ....[7]....
        /*0204*/ 	.word	0xffffffff


	//   ....[8]....
        /*0208*/ 	.word	0xffffffff


	//   ....[9]....
        /*020c*/ 	.word	0xffffffff


	//   ....[10]....
        /*0210*/ 	.word	0xffffffff


	//   ....[11]....
        /*0214*/ 	.word	0xffffffff


	//----- nvinfo : EIATTR_COOP_GROUP_INSTR_OFFSETS
	.align		4
.L_75:
        /*0218*/ 	.byte	0x04, 0x28
        /*021a*/ 	.short	(.L_77 - .L_76)


	//   ....[0]....
.L_76:
        /*021c*/ 	.word	0x00000050


	//   ....[1]....
        /*0220*/ 	.word	0x00000300


	//   ....[2]....
        /*0224*/ 	.word	0x00000fb0


	//   ....[3]....
        /*0228*/ 	.word	0x00001190


	//   ....[4]....
        /*022c*/ 	.word	0x000013e0


	//   ....[5]....
        /*0230*/ 	.word	0x00001440


	//   ....[6]....
        /*0234*/ 	.word	0x00001e90


	//   ....[7]....
        /*0238*/ 	.word	0x00001ee0


	//   ....[8]....
        /*023c*/ 	.word	0x00002140


	//   ....[9]....
        /*0240*/ 	.word	0x000021b0


	//   ....[10]....
        /*0244*/ 	.word	0x00003310


	//   ....[11]....
        /*0248*/ 	.word	0x00003570


	//----- nvinfo : EIATTR_VRC_CTA_INIT_COUNT
	.align		4
.L_77:
        /*024c*/ 	.byte	0x02, 0x4a
        /*024e*/ 	.byte	0x80
	.zero		1


	//----- nvinfo : EIATTR_MBARRIER_INSTR_OFFSETS
	.align		4
        /*0250*/ 	.byte	0x04, 0x39
        /*0252*/ 	.short	(.L_79 - .L_78)


	//   ....[0]....
.L_78:
        /*0254*/ 	.word	0x00000b00
        /*0258*/ 	.word	0x000000ff
        /*025c*/ 	.word	0x00000000
        /*0260*/ 	.short	0x0100
        /*0262*/ 	.byte	0x0c
	.zero		1


	//   ....[1]....
        /*0264*/ 	.word	0x00000c10
        /*0268*/ 	.word	0x000000ff
        /*026c*/ 	.word	0x00001c08
        /*0270*/ 	.short	0x0100
        /*0272*/ 	.byte	0x0a
	.zero		1


	//   ....[2]....
        /*0274*/ 	.word	0x00000ca0
        /*0278*/ 	.word	0x000000ff
        /*027c*/ 	.word	0x00001400
        /*0280*/ 	.short	0x0100
        /*0282*/ 	.byte	0x0a
	.zero		1


	//   ....[3]....
        /*0284*/ 	.word	0x00000dd0
        /*0288*/ 	.word	0x000000ff
        /*028c*/ 	.word	0x00001400
        /*0290*/ 	.short	0x010a
        /*0292*/ 	.byte	0x0a
	.zero		1


	//   ....[4]....
        /*0294*/ 	.word	0x00000e70
        /*0298*/ 	.word	0x000000ff
        /*029c*/ 	.word	0x00001400
        /*02a0*/ 	.short	0x0108
        /*02a2*/ 	.byte	0x0a
	.zero		1


	//   ....[5]....
        /*02a4*/ 	.word	0x00001c30
        /*02a8*/ 	.word	0x000000ff
        /*02ac*/ 	.word	0x00001c10
        /*02b0*/ 	.short	0x0100
        /*02b2*/ 	.byte	0x0a
	.zero		1


	//   ....[6]....
        /*02b4*/ 	.word	0x00001d20
        /*02b8*/ 	.word	0x000000ff
        /*02bc*/ 	.word	0x00001c10
        /*02c0*/ 	.short	0x010a
        /*02c2*/ 	.byte	0x0a
	.zero		1


	//   ....[7]....
        /*02c4*/ 	.word	0x00001db0
        /*02c8*/ 	.word	0x000000ff
        /*02cc*/ 	.word	0x00001c10
        /*02d0*/ 	.short	0x0108
        /*02d2*/ 	.byte	0x0a
	.zero		1


	//   ....[8]....
        /*02d4*/ 	.word	0x00002200
        /*02d8*/ 	.word	0x000000ff
        /*02dc*/ 	.word	0x00000000
        /*02e0*/ 	.short	0x010a
        /*02e2*/ 	.byte	0x0c
	.zero		1


	//   ....[9]....
        /*02e4*/ 	.word	0x00002790
        /*02e8*/ 	.word	0x000000ff
        /*02ec*/ 	.word	0x00000000
        /*02f0*/ 	.short	0x010a
        /*02f2*/ 	.byte	0x0c
	.zero		1


	//   ....[10]....
        /*02f4*/ 	.word	0x00002900
        /*02f8*/ 	.word	0x000000ff
        /*02fc*/ 	.word	0x00001c00
        /*0300*/ 	.short	0x0108
        /*0302*/ 	.byte	0x0a
	.zero		1


	//   ....[11]....
        /*0304*/ 	.word	0x000029e0
        /*0308*/ 	.word	0x000000ff
        /*030c*/ 	.word	0x00001c08
        /*0310*/ 	.short	0x0108
        /*0312*/ 	.byte	0x0a
	.zero		1


	//   ....[12]....
        /*0314*/ 	.word	0x00003590
        /*0318*/ 	.word	0x000000ff
        /*031c*/ 	.word	0x00001400
        /*0320*/ 	.short	0x010a
        /*0322*/ 	.byte	0x0a
	.zero		1


	//   ....[13]....
        /*0324*/ 	.word	0x000035c0
        /*0328*/ 	.word	0x000000ff
        /*032c*/ 	.word	0x00001c10
        /*0330*/ 	.short	0x010a
        /*0332*/ 	.byte	0x0a
	.zero		1


	//   ....[14]....
        /*0334*/ 	.word	0x000035f0
        /*0338*/ 	.word	0x000000ff
        /*033c*/ 	.word	0x00000000
        /*0340*/ 	.short	0x010a
        /*0342*/ 	.byte	0x0c
	.zero		1


	//   ....[15]....
        /*0344*/ 	.word	0x00003620
        /*0348*/ 	.word	0x000000ff
        /*034c*/ 	.word	0x00000000
        /*0350*/ 	.short	0x010a
        /*0352*/ 	.byte	0x0c
	.zero		1


	//----- nvinfo : EIATTR_NUM_MBARRIERS
	.align		4
.L_79:
        /*0354*/ 	.byte	0x03, 0x38
        /*0356*/ 	.short	0xffff


	//----- nvinfo : EIATTR_EXIT_INSTR_OFFSETS
	.align		4
        /*0358*/ 	.byte	0x04, 0x1c
        /*035a*/ 	.short	(.L_81 - .L_80)


	//   ....[0]....
.L_80:
        /*035c*/ 	.word	0x00003580


	//----- nvinfo : EIATTR_REQNTID
	.align		4
.L_81:
        /*0360*/ 	.byte	0x04, 0x10
        /*0362*/ 	.short	(.L_83 - .L_82)
.L_82:
        /*0364*/ 	.word	0x00000100
        /*0368*/ 	.word	0x00000001
        /*036c*/ 	.word	0x00000001


	//----- nvinfo : EIATTR_CRS_STACK_SIZE
	.align		4
.L_83:
        /*0370*/ 	.byte	0x04, 0x1e
        /*0372*/ 	.short	(.L_85 - .L_84)
.L_84:
        /*0374*/ 	.word	0x00000000


	//----- nvinfo : EIATTR_CBANK_PARAM_SIZE
	.align		4
.L_85:
        /*0378*/ 	.byte	0x03, 0x19
        /*037a*/ 	.short	0x0088


	//----- nvinfo : EIATTR_PARAM_CBANK
	.align		4
        /*037c*/ 	.byte	0x04, 0x0a
        /*037e*/ 	.short	(.L_87 - .L_86)
	.align		4
.L_86:
        /*0380*/ 	.word	index@(.nv.constant0.attn_fwd)
        /*0384*/ 	.short	0x0380
        /*0386*/ 	.short	0x0088


	//----- nvinfo : EIATTR_SW_WAR
	.align		4
.L_87:
        /*0388*/ 	.byte	0x04, 0x36
        /*038a*/ 	.short	(.L_89 - .L_88)
.L_88:
        /*038c*/ 	.word	0x00000008
.L_89:


//--------------------- .nv.compat                --------------------------
	.section	.nv.compat,"",@"SHT_CUDA_COMPAT_INFO"
	.align	4
        /*0000*/ 	.byte	0x02, 0x02, 0x02, 0x00, 0x02, 0x05, 0x05, 0x00, 0x02, 0x03, 0x00, 0x00, 0x02, 0x06, 0x01, 0x00


//--------------------- .nv.callgraph             --------------------------
	.section	.nv.callgraph,"",@"SHT_CUDA_CALLGRAPH"
	.align	4
	.sectionentsize	8
	.align		4
        /*0000*/ 	.word	0x00000000
	.align		4
        /*0004*/ 	.word	0xffffffff
	.align		4
        /*0008*/ 	.word	0x00000000
	.align		4
        /*000c*/ 	.word	0xfffffffe
	.align		4
        /*0010*/ 	.word	0x00000000
	.align		4
        /*0014*/ 	.word	0xfffffffd
	.align		4
        /*0018*/ 	.word	0x00000000
	.align		4
        /*001c*/ 	.word	0xfffffffc


//--------------------- .nv.constant4             --------------------------
	.section	.nv.constant4,"a",@progbits
	.align	8
	.align		8
.nv.constant4:
        /*0000*/ 	.dword	_$_str


//--------------------- .text.attn_fwd            --------------------------
	.section	.text.attn_fwd,"ax",@progbits
	.align	128
        .global         attn_fwd
        .type           attn_fwd,@function
        .size           attn_fwd,(.L_x_27 - attn_fwd)
        .other          attn_fwd,@"STO_CUDA_ENTRY STV_DEFAULT"
attn_fwd:
.text.attn_fwd:
[----:B------:R-:W0:Y:S01]  /*0000*/  LDC R1, c[0x0][0x37c] ;  /* 0x0000df00ff017b82 */ /* 0x000e220000000800 */
[----:B------:R-:W1:Y:S02]  /*0010*/  S2R R0, SR_TID.X ;  /* 0x0000000000007919 */ /* 0x000e640000002100 */
[----:B-1----:R-:W-:-:S13]  /*0020*/  ISETP.GE.U32.AND P1, PT, R0, 0x20, PT ;  /* 0x000000200000780c */ /* 0x002fda0003f26070 */
[----:B------:R-:W-:Y:S05]  /*0030*/  @P1 BRA `(.L_x_0) ;  /* 0x0000000000b41947 */ /* 0x000fea0003800000 */
[----:B------:R-:W1:Y:S01]  /*0040*/  S2UR UR6, SR_CgaCtaId ;  /* 0x00000000000679c3 */ /* 0x000e620000008800 */
[----:B------:R-:W-:Y:S01]  /*0050*/  NOP ;  /* 0x0000000000007918 */ /* 0x000fe20000000000 */
[----:B------:R-:W-:Y:S02]  /*0060*/  UMOV UR4, 0x40 ;  /* 0x0000004000047882 */ /* 0x000fe40000000000 */
[----:B-1----:R-:W-:-:S09]  /*0070*/  ULEA UR4, UR6, UR4, 0x18 ;  /* 0x0000000406047291 */ /* 0x002fd2000f8ec0ff */
[----:B------:R-:W1:Y:S01]  /*0080*/  LDS.U8 R2, [UR4] ;  /* 0x00000004ff027984 */ /* 0x000e620008000000 */
[----:B------:R-:W-:Y:S02]  /*0090*/  UMOV UR4, 0x400 ;  /* 0x0000040000047882 */ /* 0x000fe40000000000 */
[----:B------:R-:W-:Y:S01]  /*00a0*/  ULEA UR4, UR6, UR4, 0x18 ;  /* 0x0000000406047291 */ /* 0x000fe2000f8ec0ff */
[----:B-1----:R-:W-:-:S13]  /*00b0*/  ISETP.NE.AND P0, PT, R2, RZ, PT ;  /* 0x000000ff0200720c */ /* 0x002fda0003f05270 */
[----:B------:R-:W-:Y:S05]  /*00c0*/  @P0 BRA `(.L_x_1) ;  /* 0x0000000000780947 */ /* 0x000fea0003800000 */
[----:B------:R-:W-:-:S13]  /*00d0*/  ELECT P0, URZ, PT ;  /* 0x0000000000ff782f */ /* 0x000fda0003800000 */
[----:B------:R-:W-:Y:S05]  /*00e0*/  @!P0 BRA `(.L_x_2) ;  /* 0x0000000000808947 */ /* 0x000fea0003800000 */
[----:B------:R-:W-:Y:S01]  /*00f0*/  UMOV UR5, 0x1 ;  /* 0x0000000100057882 */ /* 0x000fe20000000000 */
[----:B------:R-:W-:-:S04]  /*0100*/  IMAD.MOV.U32 R5, RZ, RZ, 0x1 ;  /* 0x00000001ff057424 */ /* 0x000fc800078e00ff */
[----:B------:R-:W-:Y:S04]  /*0110*/  DEPBAR.LE SB1, 0x36 ;  /* 0x00009d800000791a */ /* 0x000fe80000000000 */
[----:B------:R-:W1:Y:S02]  /*0120*/  UTCATOMSWS.FIND_AND_SET.ALIGN UP0, UR5, UR5 ;  /* 0x00000005000575e3 */ /* 0x000e640008000800 */
[----:B-1----:R-:W-:-:S04]  /*0130*/  PLOP3.LUT P0, PT, PT, PT, UP0, 0x80, 0x8 ;  /* 0x000000000008781c */ /* 0x002fc80003f0f008 */
[----:B------:R-:W-:-:S04]  /*0140*/  SEL R2, RZ, 0xffffffff, !P0 ;  /* 0xffffffffff027807 */ /* 0x000fc80004000000 */
[----:B------:R-:W-:Y:S01]  /*0150*/  ISETP.NE.AND P0, PT, R2, RZ, PT ;  /* 0x000000ff0200720c */ /* 0x000fe20003f05270 */
[----:B------:R-:W-:-:S12]  /*0160*/  IMAD.U32 R2, RZ, RZ, UR5 ;  /* 0x00000005ff027e24 */ /* 0x000fd8000f8e00ff */
[----:B------:R-:W-:Y:S05]  /*0170*/  @P0 BRA `(.L_x_3) ;  /* 0x0000000000240947 */ /* 0x000fea0003800000 */
.L_x_4:
[----:B------:R-:W-:Y:S05]  /*0180*/  NANOSLEEP 0x64 ;  /* 0x000000640000795d */ /* 0x000fea0003800000 */
[----:B------:R-:W-:-:S05]  /*0190*/  UMOV UR5, 0x1 ;  /* 0x0000000100057882 */ /* 0x000fca0000000000 */
[----:B------:R-:W-:Y:S04]  /*01a0*/  DEPBAR.LE SB1, 0x36 ;  /* 0x00009d800000791a */ /* 0x000fe80000000000 */
[----:B------:R-:W1:Y:S02]  /*01b0*/  UTCATOMSWS.FIND_AND_SET.ALIGN UP0, UR5, UR5 ;  /* 0x00000005000575e3 */ /* 0x000e640008000800 */
[----:B-1----:R-:W-:-:S04]  /*01c0*/  PLOP3.LUT P0, PT, PT, PT, UP0, 0x80, 0x8 ;  /* 0x000000000008781c */ /* 0x002fc80003f0f008 */
[----:B------:R-:W-:-:S04]  /*01d0*/  SEL R2, RZ, 0xffffffff, !P0 ;  /* 0xffffffffff027807 */ /* 0x000fc80004000000 */
[----:B------:R-:W-:Y:S01]  /*01e0*/  ISETP.NE.AND P0, PT, R2, RZ, PT ;  /* 0x000000ff0200720c */ /* 0x000fe20003f05270 */
[----:B------:R-:W-:-:S12]  /*01f0*/  IMAD.U32 R2, RZ, RZ, UR5 ;  /* 0x00000005ff027e24 */ /* 0x000fd8000f8e00ff */
[----:B------:R-:W-:Y:S05]  /*0200*/  @!P0 BRA `(.L_x_4) ;  /* 0xfffffffc00dc8947 */ /* 0x000fea000383ffff */
.L_x_3:
[C---:B------:R-:W-:Y:S01]  /*0210*/  VIADD R4, R2.reuse, 0x10 ;  /* 0x0000001002047836 */ /* 0x040fe20000000000 */
[----:B------:R-:W-:Y:S01]  /*0220*/  UMOV UR5, 0x50 ;  /* 0x0000005000057882 */ /* 0x000fe20000000000 */
[C---:B------:R-:W-:Y:S01]  /*0230*/  SHF.L.U32 R3, R5.reuse, R2, RZ ;  /* 0x0000000205037219 */ /* 0x040fe200000006ff */
[----:B------:R-:W-:Y:S01]  /*0240*/  ULEA UR5, UR6, UR5, 0x18 ;  /* 0x0000000506057291 */ /* 0x000fe2000f8ec0ff */
[----:B------:R-:W-:Y:S01]  /*0250*/  IMAD.SHL.U32 R2, R2, 0x20, RZ ;  /* 0x0000002002027824 */ /* 0x000fe200078e00ff */
[----:B------:R-:W-:-:S04]  /*0260*/  SHF.L.U32 R4, R5, R4, RZ ;  /* 0x0000000405047219 */ /* 0x000fc800000006ff */
[----:B------:R-:W-:-:S05]  /*0270*/  LOP3.LUT R3, R4, R3, RZ, 0xfc, !PT ;  /* 0x0000000304037212 */ /* 0x000fca00078efcff */
[----:B------:R1:W-:Y:S04]  /*0280*/  ATOMS.OR RZ, [UR5], R3 ;  /* 0x00000003ffff798c */ /* 0x0003e8000b000005 */
[----:B------:R1:W-:Y:S01]  /*0290*/  STS [UR4], R2 ;  /* 0x00000002ff007988 */ /* 0x0003e20008000804 */
[----:B------:R-:W-:Y:S05]  /*02a0*/  BRA `(.L_x_2) ;  /* 0x0000000000107947 */ /* 0x000fea0003800000 */
.L_x_1:
[----:B------:R-:W-:-:S05]  /*02b0*/  IMAD.MOV.U32 R2, RZ, RZ, -0x1 ;  /* 0xffffffffff027424 */ /* 0x000fca00078e00ff */
[----:B------:R1:W-:Y:S02]  /*02c0*/  STS [UR4], R2 ;  /* 0x00000002ff007988 */ /* 0x0003e40008000804 */
[----:B-1----:R-:W-:-:S07]  /*02d0*/  MOV R2, 0x2f0 ;  /* 0x000002f000027802 */ /* 0x002fce0000000f00 */
[----:B0-----:R-:W-:Y:S05]  /*02e0*/  CALL.REL.NOINC `($__internal_1_$__cuda_sm10x_tcgen05_guardrail_trap_phase_invalid_during_alloc) ;  /* 0x0000003000e47944 */ /* 0x001fea0003c00000 */
.L_x_2:
[----:B------:R-:W-:Y:S05]  /*02f0*/  WARPSYNC.ALL ;  /* 0x0000000000007948 */ /* 0x000fea0003800000 */
[----:B------:R-:W-:Y:S01]  /*0300*/  NOP ;  /* 0x0000000000007918 */ /* 0x000fe20000000000 */
.L_x_0:
[----:B-1----:R-:W1:Y:S01]  /*0310*/  S2R R3, SR_CTAID.X ;  /* 0x0000000000037919 */ /* 0x002e620000002500 */
[----:B------:R-:W2:Y:S01]  /*0320*/  S2UR UR6, SR_CgaCtaId ;  /* 0x00000000000679c3 */ /* 0x000ea20000008800 */
[----:B------:R-:W3:Y:S01]  /*0330*/  LDCU.64 UR4, c[0x0][0x3b0] ;  /* 0x00007600ff0477ac */ /* 0x000ee20008000a00 */
[----:B------:R-:W-:Y:S02]  /*0340*/  LOP3.LUT R2, R0, 0x3f, RZ, 0xc0, !PT ;  /* 0x0000003f00027812 */ /* 0x000fe400078ec0ff */
[----:B------:R-:W-:Y:S01]  /*0350*/  SHF.R.U32.HI R5, RZ, 0x6, R0 ;  /* 0x00000006ff057819 */ /* 0x000fe20000011600 */
[----:B------:R-:W-:Y:S01]  /*0360*/  UMOV UR10, 0x400 ;  /* 0x00000400000a7882 */ /* 0x000fe20000000000 */
[----:B------:R-:W4:Y:S02]  /*0370*/  LDCU.64 UR22, c[0x0][0x358] ;  /* 0x00006b00ff1677ac */ /* 0x000f240008000a00 */
[----:B------:R-:W3:Y:S01]  /*0380*/  S2UR UR7, SR_CTAID.Y ;  /* 0x00000000000779c3 */ /* 0x000ee20000002600 */
[----:B------:R-:W0:Y:S07]  /*0390*/  LDCU UR13, c[0x0][0x3f0] ;  /* 0x00007e00ff0d77ac */ /* 0x000e2e0008000800 */
[----:B------:R-:W0:Y:S08]  /*03a0*/  LDC.64 R22, c[0x0][0x380] ;  /* 0x0000e000ff167b82 */ /* 0x000e300000000a00 */
[----:B------:R-:W4:Y:S01]  /*03b0*/  LDC R18, c[0x0][0x3b8] ;  /* 0x0000ee00ff127b82 */ /* 0x000f220000000800 */
[----:B--2---:R-:W-:-:S07]  /*03c0*/  ULEA UR10, UR6, UR10, 0x18 ;  /* 0x0000000a060a7291 */ /* 0x004fce000f8ec0ff */
[----:B------:R-:W-:Y:S01]  /*03d0*/  BAR.SYNC.DEFER_BLOCKING 0x0 ;  /* 0x0000000000007b1d */ /* 0x000fe20000010000 */
[----:B-1----:R-:W-:Y:S01]  /*03e0*/  IMAD R2, R3, 0x40, R2 ;  /* 0x0000004003027824 */ /* 0x002fe200078e0202 */
[----:B---3--:R-:W-:-:S03]  /*03f0*/  UIMAD UR4, UR7, UR4, URZ ;  /* 0x00000004070472a4 */ /* 0x008fc6000f8e02ff */
[----:B------:R-:W-:Y:S01]  /*0400*/  IMAD R3, R2, UR5, RZ ;  /* 0x0000000502037c24 */ /* 0x000fe2000f8e02ff */
[----:B------:R-:W-:-:S04]  /*0410*/  USHF.R.S32.HI UR5, URZ, 0x1f, UR4 ;  /* 0x0000001fff057899 */ /* 0x000fc80008011404 */
[----:B0-----:R-:W-:Y:S02]  /*0420*/  IADD3 R22, P0, P2, R3, UR4, R22 ;  /* 0x0000000403167c10 */ /* 0x001fe4000fa1e016 */
[----:B------:R-:W-:Y:S01]  /*0430*/  SHF.R.S32.HI R4, RZ, 0x1f, R3 ;  /* 0x0000001fff047819 */ /* 0x000fe20000011403 */
[----:B------:R-:W0:Y:S01]  /*0440*/  LDCU UR4, c[0x0][0x3c8] ;  /* 0x00007900ff0477ac */ /* 0x000e220008000800 */
[----:B------:R-:W-:Y:S02]  /*0450*/  SGXT.U32 R3, R5, 0x2 ;  /* 0x000000020503781a */ /* 0x000fe40000000000 */
[----:B------:R-:W-:Y:S02]  /*0460*/  IADD3.X R20, PT, PT, R4, UR5, R23, P0, P2 ;  /* 0x0000000504147c10 */ /* 0x000fe400087e4417 */
[C---:B------:R-:W-:Y:S01]  /*0470*/  LEA.HI R4, R0.reuse, 0x1c, RZ, 0x1a ;  /* 0x0000001c00047811 */ /* 0x040fe200078fd0ff */
[----:B----4-:R-:W-:Y:S01]  /*0480*/  IMAD R5, R3, R18, RZ ;  /* 0x0000001203057224 */ /* 0x010fe200078e02ff */
[----:B------:R-:W1:Y:S01]  /*0490*/  LDS R24, [UR10] ;  /* 0x0000000aff187984 */ /* 0x000e620008000800 */
[----:B------:R-:W-:-:S02]  /*04a0*/  LEA.HI R3, R0, 0xc, RZ, 0x1a ;  /* 0x0000000c00037811 */ /* 0x000fc400078fd0ff */
[C---:B------:R-:W-:Y:S01]  /*04b0*/  IMAD R11, R18.reuse, 0x4, R5 ;  /* 0x00000004120b7824 */ /* 0x040fe200078e0205 */
[----:B------:R-:W-:Y:S01]  /*04c0*/  BAR.SYNC.DEFER_BLOCKING 0x0 ;  /* 0x0000000000007b1d */ /* 0x000fe20000010000 */
[----:B------:R-:W-:Y:S01]  /*04d0*/  IADD3 R6, P0, PT, R5, R22, RZ ;  /* 0x0000001605067210 */ /* 0x000fe20007f1e0ff */
[----:B------:R-:W-:Y:S02]  /*04e0*/  IMAD R3, R3, R18, RZ ;  /* 0x0000001203037224 */ /* 0x000fe400078e02ff */
[----:B------:R-:W-:Y:S01]  /*04f0*/  IMAD R15, R18, 0x4, R11 ;  /* 0x00000004120f7824 */ /* 0x000fe200078e020b */
[----:B------:R-:W-:Y:S01]  /*0500*/  IADD3 R8, P2, PT, R11, R22, RZ ;  /* 0x000000160b087210 */ /* 0x000fe20007f5e0ff */
[----:B------:R-:W-:Y:S01]  /*0510*/  IMAD R13, R4, R18, RZ ;  /* 0x00000012040d7224 */ /* 0x000fe200078e02ff */
[----:B------:R-:W-:Y:S02]  /*0520*/  LEA.HI.X.SX32 R7, R5, R20, 0x1, P0 ;  /* 0x0000001405077211 */ /* 0x000fe400000f0eff */
[----:B------:R-:W-:Y:S01]  /*0530*/  IADD3 R10, P0, PT, R3, R22, RZ ;  /* 0x00000016030a7210 */ /* 0x000fe20007f1e0ff */
[----:B------:R-:W-:Y:S01]  /*0540*/  IMAD R17, R18, 0x8, R15 ;  /* 0x0000000812117824 */ /* 0x000fe200078e020f */
[----:B------:R-:W-:-:S02]  /*0550*/  LEA.HI.X.SX32 R9, R11, R20, 0x1, P2 ;  /* 0x000000140b097211 */ /* 0x000fc400010f0eff */
[----:B------:R-:W-:Y:S01]  /*0560*/  LEA.HI.X.SX32 R11, R3, R20, 0x1, P0 ;  /* 0x00000014030b7211 */ /* 0x000fe200000f0eff */
[----:B------:R-:W-:Y:S01]  /*0570*/  IMAD R19, R18, 0x4, R17 ;  /* 0x0000000412137824 */ /* 0x000fe200078e0211 */
[-C--:B------:R-:W-:Y:S02]  /*0580*/  IADD3 R14, P0, PT, R15, R22.reuse, RZ ;  /* 0x000000160f0e7210 */ /* 0x080fe40007f1e0ff */
[----:B------:R-:W-:Y:S02]  /*0590*/  IADD3 R12, P2, PT, R13, R22, RZ ;  /* 0x000000160d0c7210 */ /* 0x000fe40007f5e0ff */
[----:B------:R-:W-:Y:S02]  /*05a0*/  LEA.HI.X.SX32 R15, R15, R20, 0x1, P0 ;  /* 0x000000140f0f7211 */ /* 0x000fe400000f0eff */
[----:B------:R-:W-:Y:S01]  /*05b0*/  IADD3 R16, P0, PT, R17, R22, RZ ;  /* 0x0000001611107210 */ /* 0x000fe20007f1e0ff */
[----:B------:R2:W5:Y:S01]  /*05c0*/  LDG.E.U8 R4, desc[UR22][R6.64] ;  /* 0x0000001606047981 */ /* 0x000562000c1e1100 */
[----:B------:R-:W-:-:S02]  /*05d0*/  LEA.HI.X.SX32 R13, R13, R20, 0x1, P2 ;  /* 0x000000140d0d7211 */ /* 0x000fc400010f0eff */
[----:B------:R-:W-:Y:S01]  /*05e0*/  LEA.HI.X.SX32 R17, R17, R20, 0x1, P0 ;  /* 0x0000001411117211 */ /* 0x000fe200000f0eff */
[----:B------:R3:W5:Y:S04]  /*05f0*/  LDG.E.U8 R5, desc[UR22][R10.64] ;  /* 0x000000160a057981 */ /* 0x000768000c1e1100 */
[----:B------:R4:W5:Y:S01]  /*0600*/  LDG.E.U8 R3, desc[UR22][R8.64] ;  /* 0x0000001608037981 */ /* 0x000962000c1e1100 */
[----:B--2---:R-:W-:Y:S01]  /*0610*/  IMAD R7, R18, 0x4, R19 ;  /* 0x0000000412077824 */ /* 0x004fe200078e0213 */
[-C--:B------:R-:W-:Y:S02]  /*0620*/  IADD3 R18, P2, PT, R19, R22.reuse, RZ ;  /* 0x0000001613127210 */ /* 0x080fe40007f5e0ff */
[----:B------:R2:W5:Y:S01]  /*0630*/  LDG.E.U8 R6, desc[UR22][R12.64] ;  /* 0x000000160c067981 */ /* 0x000562000c1e1100 */
[----:B---3--:R-:W3:Y:S01]  /*0640*/  LDC.64 R10, c[0x0][0x388] ;  /* 0x0000e200ff0a7b82 */ /* 0x008ee20000000a00 */
[----:B------:R-:W-:-:S02]  /*0650*/  IADD3 R22, P0, PT, R7, R22, RZ ;  /* 0x0000001607167210 */ /* 0x000fc40007f1e0ff */
[----:B------:R-:W5:Y:S01]  /*0660*/  LDG.E.U8 R16, desc[UR22][R16.64] ;  /* 0x0000001610107981 */ /* 0x000f62000c1e1100 */
[-C--:B------:R-:W-:Y:S02]  /*0670*/  LEA.HI.X.SX32 R19, R19, R20.reuse, 0x1, P2 ;  /* 0x0000001413137211 */ /* 0x080fe400010f0eff */
[----:B------:R-:W-:Y:S01]  /*0680*/  LEA.HI.X.SX32 R23, R7, R20, 0x1, P0 ;  /* 0x0000001407177211 */ /* 0x000fe200000f0eff */
[----:B------:R0:W5:Y:S01]  /*0690*/  LDG.E.U8 R8, desc[UR22][R14.64] ;  /* 0x000000160e087981 */ /* 0x000162000c1e1100 */
[----:B------:R-:W1:Y:S01]  /*06a0*/  LDC.64 R20, c[0x0][0x3c0] ;  /* 0x0000f000ff147b82 */ /* 0x000e620000000a00 */
[--C-:B----4-:R-:W-:Y:S02]  /*06b0*/  SHF.R.U32.HI R9, RZ, 0x5, R0.reuse ;  /* 0x00000005ff097819 */ /* 0x110fe40000011600 */
[----:B------:R4:W5:Y:S01]  /*06c0*/  LDG.E.U8 R7, desc[UR22][R18.64] ;  /* 0x0000001612077981 */ /* 0x000962000c1e1100 */
[----:B--2---:R-:W-:Y:S02]  /*06d0*/  LOP3.LUT R12, R0, 0x1f, RZ, 0xc0, !PT ;  /* 0x0000001f000c7812 */ /* 0x004fe400078ec0ff */
[----:B------:R-:W-:Y:S01]  /*06e0*/  R2UR UR19, R9 ;  /* 0x00000000091372ca */ /* 0x000fe200000e0000 */
[----:B------:R2:W5:Y:S01]  /*06f0*/  LDG.E.U8 R22, desc[UR22][R22.64] ;  /* 0x0000001616167981 */ /* 0x000562000c1e1100 */
[----:B0-----:R-:W-:Y:S01]  /*0700*/  SHF.R.U32.HI R14, RZ, 0x5, R0 ;  /* 0x00000005ff0e7819 */ /* 0x001fe20000011600 */
[----:B------:R-:W-:-:S03]  /*0710*/  IMAD R13, R12, UR4, RZ ;  /* 0x000000040c0d7c24 */ /* 0x000fc6000f8e02ff */
[----:B------:R-:W-:Y:S02]  /*0720*/  SGXT.U32 R14, R14, 0x3 ;  /* 0x000000030e0e781a */ /* 0x000fe40000000000 */
[----:B------:R-:W-:Y:S01]  /*0730*/  SHF.R.S32.HI R17, RZ, 0x7, R0 ;  /* 0x00000007ff117819 */ /* 0x000fe20000011400 */
[----:B-1----:R-:W-:-:S04]  /*0740*/  IMAD R9, R20, UR7, RZ ;  /* 0x0000000714097c24 */ /* 0x002fc8000f8e02ff */
[----:B------:R-:W-:Y:S01]  /*0750*/  UIADD3 UR18, UPT, UPT, UR19, 0x18, URZ ;  /* 0x0000001813127890 */ /* 0x000fe2000fffe0ff */
[----:B---3--:R-:W-:Y:S01]  /*0760*/  IADD3 R34, P0, P2, R13, R10, R9 ;  /* 0x0000000a0d227210 */ /* 0x008fe20007a1e009 */
[----:B------:R-:W-:Y:S01]  /*0770*/  IMAD R10, R14, R21, RZ ;  /* 0x000000150e0a7224 */ /* 0x000fe200078e02ff */
[----:B------:R-:W-:Y:S02]  /*0780*/  SHF.R.S32.HI R13, RZ, 0x1f, R13 ;  /* 0x0000001fff0d7819 */ /* 0x000fe4000001140d */
[----:B----4-:R-:W-:Y:S02]  /*0790*/  SHF.R.S32.HI R18, RZ, 0x1f, R9 ;  /* 0x0000001fff127819 */ /* 0x010fe40000011409 */
[----:B------:R-:W-:Y:S02]  /*07a0*/  SGXT R9, R17, 0x1 ;  /* 0x000000011109781a */ /* 0x000fe40000000200 */
[----:B------:R-:W-:Y:S01]  /*07b0*/  IADD3.X R15, PT, PT, R13, R11, R18, P0, P2 ;  /* 0x0000000b0d0f7210 */ /* 0x000fe200007e4412 */
[----:B------:R-:W-:Y:S01]  /*07c0*/  IMAD R18, R21, 0x8, R10 ;  /* 0x0000000815127824 */ /* 0x000fe200078e020a */
[----:B------:R-:W-:Y:S01]  /*07d0*/  LOP3.LUT R13, R9, 0x90, RZ, 0xc0, !PT ;  /* 0x00000090090d7812 */ /* 0x000fe200078ec0ff */
[----:B------:R-:W-:-:S02]  /*07e0*/  IMAD R11, R21, UR18, RZ ;  /* 0x00000012150b7c24 */ /* 0x000fc4000f8e02ff */
[----:B------:R-:W-:Y:S01]  /*07f0*/  IMAD R9, R21, 0x8, R18 ;  /* 0x0000000815097824 */ /* 0x000fe200078e0212 */
[-C--:B------:R-:W-:Y:S02]  /*0800*/  IADD3 R38, P0, PT, R10, R34.reuse, RZ ;  /* 0x000000220a267210 */ /* 0x080fe40007f1e0ff */
[-C--:B------:R-:W-:Y:S02]  /*0810*/  IADD3 R36, P3, PT, R18, R34.reuse, RZ ;  /* 0x0000002212247210 */ /* 0x080fe40007f7e0ff */
[-C--:B------:R-:W-:Y:S02]  /*0820*/  IADD3 R32, P5, PT, R11, R34.reuse, RZ ;  /* 0x000000220b207210 */ /* 0x080fe40007fbe0ff */
[----:B------:R-:W-:Y:S02]  /*0830*/  IADD3 R34, P4, PT, R9, R34, RZ ;  /* 0x0000002209227210 */ /* 0x000fe40007f9e0ff */
[----:B------:R-:W-:Y:S02]  /*0840*/  R2UR UR25, R24 ;  /* 0x00000000181972ca */ /* 0x000fe400000e0000 */
[----:B------:R-:W-:-:S02]  /*0850*/  LOP3.LUT P2, RZ, R0, 0xff, RZ, 0xc0, !PT ;  /* 0x000000ff00ff7812 */ /* 0x000fc4000784c0ff */
[-C--:B------:R-:W-:Y:S02]  /*0860*/  LEA.HI.X.SX32 R39, R10, R15.reuse, 0x1, P0 ;  /* 0x0000000f0a277211 */ /* 0x080fe400000f0eff */
[-C--:B------:R-:W-:Y:S02]  /*0870*/  LEA.HI.X.SX32 R37, R18, R15.reuse, 0x1, P3 ;  /* 0x0000000f12257211 */ /* 0x080fe400018f0eff */
[-C--:B------:R-:W-:Y:S02]  /*0880*/  LEA.HI.X.SX32 R33, R11, R15.reuse, 0x1, P5 ;  /* 0x0000000f0b217211 */ /* 0x080fe400028f0eff */
[----:B------:R-:W-:Y:S02]  /*0890*/  LEA.HI.X.SX32 R35, R9, R15, 0x1, P4 ;  /* 0x0000000f09237211 */ /* 0x000fe400020f0eff */
[----:B------:R-:W-:Y:S01]  /*08a0*/  LOP3.LUT R13, R13, 0x7f, R0, 0x78, !PT ;  /* 0x0000007f0d0d7812 */ /* 0x000fe200078e7800 */
[----:B--2---:R-:W-:Y:S06]  /*08b0*/  @P1 BRA `(.L_x_5) ;  /* 0x0000000000181947 */ /* 0x004fec0003800000 */
[----:B------:R-:W-:Y:S01]  /*08c0*/  ELECT P0, URZ, PT ;  /* 0x0000000000ff782f */ /* 0x000fe20003800000 */
[----:B------:R-:W-:Y:S01]  /*08d0*/  IMAD.MOV.U32 R9, RZ, RZ, 0x1 ;  /* 0x00000001ff097424 */ /* 0x000fe200078e00ff */
[----:B------:R-:W-:Y:S01]  /*08e0*/  UMOV UR4, 0x40 ;  /* 0x0000004000047882 */ /* 0x000fe20000000000 */
[----:B------:R-:W-:Y:S01]  /*08f0*/  UVIRTCOUNT.DEALLOC.SMPOOL 0x80 ;  /* 0x000000800000784c */ /* 0x000fe20000000000 */
[----:B------:R-:W-:-:S09]  /*0900*/  ULEA UR4, UR6, UR4, 0x18 ;  /* 0x0000000406047291 */ /* 0x000fd2000f8ec0ff */
[----:B------:R0:W-:Y:S03]  /*0910*/  @P0 STS.U8 [UR4], R9 ;  /* 0x00000009ff000988 */ /* 0x0001e60008000004 */
.L_x_5:
[----:B------:R-:W-:Y:S01]  /*0920*/  USHF.L.U32 UR5, UR19, 0x2, URZ ;  /* 0x0000000213057899 */ /* 0x000fe200080006ff */
[----:B------:R-:W-:Y:S01]  /*0930*/  LOP3.LUT R10, R13, 0x20, RZ, 0x3c, !PT ;  /* 0x000000200d0a7812 */ /* 0x000fe200078e3cff */
[----:B------:R-:W-:Y:S01]  /*0940*/  USHF.L.U32 UR4, UR19, 0x15, URZ ;  /* 0x0000001513047899 */ /* 0x000fe200080006ff */
[----:B-----5:R1:W-:Y:S01]  /*0950*/  STS.U8 [R13+UR10], R4 ;  /* 0x000000040d007988 */ /* 0x0203e2000800000a */
[----:B------:R-:W-:Y:S01]  /*0960*/  ULOP3.LUT UR5, UR5, 0x10, URZ, 0xc0, !UPT ;  /* 0x0000001005057892 */ /* 0x000fe2000f8ec0ff */
[----:B------:R-:W-:Y:S01]  /*0970*/  ISETP.LT.AND P3, PT, RZ, UR13, PT ;  /* 0x0000000dff007c0c */ /* 0x000fe2000bf61270 */
[----:B------:R-:W-:Y:S01]  /*0980*/  VOTEU.ALL UP0, P2 ;  /* 0x0000000000ff7886 */ /* 0x000fe20001000000 */
[----:B------:R2:W-:Y:S01]  /*0990*/  STS.U8 [R13+UR10+0x200], R8 ;  /* 0x000200080d007988 */ /* 0x0005e2000800000a */
[----:B------:R-:W-:Y:S01]  /*09a0*/  ULOP3.LUT UR4, UR5, 0x600000, UR4, 0xf8, !UPT ;  /* 0x0060000005047892 */ /* 0x000fe2000f8ef804 */
[----:B------:R-:W-:Y:S02]  /*09b0*/  UMOV UR6, 0x1 ;  /* 0x0000000100067882 */ /* 0x000fe40000000000 */
[----:B------:R-:W-:Y:S01]  /*09c0*/  STS.U8 [R13+UR10+0x400], R16 ;  /* 0x000400100d007988 */ /* 0x000fe2000800000a */
[----:B------:R-:W-:-:S02]  /*09d0*/  UIADD3 UR11, UPT, UPT, UR25, UR4, URZ ;  /* 0x00000004190b7290 */ /* 0x000fc4000fffe0ff */
[----:B------:R-:W-:-:S04]  /*09e0*/  @!UP0 UIADD3 UR4, UPT, UPT, -UR6, 0x100000, URZ ;  /* 0x0010000006048890 */ /* 0x000fc8000fffe1ff */
[----:B------:R-:W-:Y:S02]  /*09f0*/  @!UP0 USHF.L.U32 UR5, UR4, 0xb, URZ ;  /* 0x0000000b04058899 */ /* 0x000fe400080006ff */
[----:B------:R-:W-:Y:S02]  /*0a00*/  @!UP0 USHF.L.U32 UR4, UR4, 0x1, URZ ;  /* 0x0000000104048899 */ /* 0x000fe400080006ff */
[----:B------:R-:W-:Y:S02]  /*0a10*/  UIADD3 UR12, UPT, UPT, UR10, 0x1c00, URZ ;  /* 0x00001c000a0c7890 */ /* 0x000fe4000fffe0ff */
[----:B------:R-:W-:Y:S01]  /*0a20*/  STS.U8 [R13+UR10+0x600], R22 ;  /* 0x000600160d007988 */ /* 0x000fe2000800000a */
[----:B------:R-:W-:Y:S01]  /*0a30*/  VOTEU.ALL UP1, P2 ;  /* 0x0000000000ff7886 */ /* 0x000fe20001020000 */
[----:B-1----:R-:W-:Y:S02]  /*0a40*/  PRMT R4, RZ, 0x7610, R4 ;  /* 0x00007610ff047816 */ /* 0x002fe40000000004 */
[----:B------:R-:W-:Y:S01]  /*0a50*/  STS.U8 [R10+UR10+0x100], R3 ;  /* 0x000100030a007988 */ /* 0x000fe2000800000a */
[----:B--2---:R-:W-:-:S03]  /*0a60*/  PRMT R8, RZ, 0x7610, R8 ;  /* 0x00007610ff087816 */ /* 0x004fc60000000008 */
[----:B------:R-:W-:Y:S04]  /*0a70*/  STS.U8 [R10+UR10+0x500], R7 ;  /* 0x000500070a007988 */ /* 0x000fe8000800000a */
[----:B------:R-:W-:Y:S04]  /*0a80*/  STS.U8 [R10+UR10+0x300], R5 ;  /* 0x000300050a007988 */ /* 0x000fe8000800000a */
[----:B------:R1:W-:Y:S01]  /*0a90*/  STS.U8 [R10+UR10+0x700], R6 ;  /* 0x000700060a007988 */ /* 0x0003e2000800000a */
[----:B------:R-:W-:Y:S01]  /*0aa0*/  STTM.16dp32bit_t0_t15.x8 tmem[UR11], RZ ;  /* 0x000000ff000079ed */ /* 0x000fe2000898000b */
[----:B------:R-:W-:Y:S01]  /*0ab0*/  STTM.16dp32bit_t16_t31.x8 tmem[UR11+0x8], RZ ;  /* 0x000008ff000079ed */ /* 0x000fe200089a000b */
[----:B------:R-:W2:Y:S02]  /*0ac0*/  FENCE.VIEW.ASYNC.T ;  /* 0x00000000000073c6 */ /* 0x000ea40000000200 */
[----:B--2---:R-:W-:Y:S01]  /*0ad0*/  BAR.SYNC.DEFER_BLOCKING 0x0 ;  /* 0x0000000000007b1d */ /* 0x004fe20000010000 */
[----:B-1----:R-:W-:-:S05]  /*0ae0*/  PRMT R6, RZ, 0x7610, R6 ;  /* 0x00007610ff067816 */ /* 0x002fca0000000006 */
[----:B------:R-:W1:Y:S02]  /*0af0*/  FENCE.VIEW.ASYNC.S ;  /* 0x00000000000073c6 */ /* 0x000e640000000000 */
[----:B-1----:R1:W2:Y:S02]  /*0b00*/  @!UP1 SYNCS.EXCH.64 URZ, [UR12], UR4 ;  /* 0x000000040cff95b2 */ /* 0x0022a40008000100 */
[----:B--2---:R-:W-:Y:S01]  /*0b10*/  BAR.SYNC.DEFER_BLOCKING 0x0 ;  /* 0x0000000000007b1d */ /* 0x004fe20000010000 */
[----:B------:R-:W-:-:S05]  /*0b20*/  PRMT R10, RZ, 0x7610, R10 ;  /* 0x00007610ff0a7816 */ /* 0x000fca000000000a */
[----:B------:R-:W2:Y:S04]  /*0b30*/  @P3 LDG.E.U8 R4, desc[UR22][R38.64] ;  /* 0x0000001626043981 */ /* 0x000ea8000c1e1100 */
[----:B------:R-:W3:Y:S04]  /*0b40*/  @P3 LDG.E.U8 R8, desc[UR22][R36.64] ;  /* 0x0000001624083981 */ /* 0x000ee8000c1e1100 */
[----:B------:R-:W4:Y:S04]  /*0b50*/  @P3 LDG.E.U8 R6, desc[UR22][R34.64] ;  /* 0x0000001622063981 */ /* 0x000f28000c1e1100 */
[----:B------:R-:W4:Y:S01]  /*0b60*/  @P3 LDG.E.U8 R10, desc[UR22][R32.64] ;  /* 0x00000016200a3981 */ /* 0x000f22000c1e1100 */
[----:B------:R-:W-:-:S04]  /*0b70*/  @!UP0 UIADD3 UR8, UPT, UPT, -UR6, 0x100000, URZ ;  /* 0x0010000006088890 */ /* 0x000fc8000fffe1ff */
[----:B------:R-:W-:Y:S02]  /*0b80*/  @!UP0 USHF.L.U32 UR9, UR8, 0xb, URZ ;  /* 0x0000000b08098899 */ /* 0x000fe400080006ff */
[----:B------:R-:W-:Y:S01]  /*0b90*/  @!UP0 USHF.L.U32 UR8, UR8, 0x1, URZ ;  /* 0x0000000108088899 */ /* 0x000fe200080006ff */
[----:B------:R-:W-:Y:S01]  /*0ba0*/  VOTEU.ALL UP1, P2 ;  /* 0x0000000000ff7886 */ /* 0x000fe20001020000 */
[----:B-1----:R-:W-:-:S04]  /*0bb0*/  @!UP0 UIADD3 UR4, UPT, UPT, -UR6, 0x100000, URZ ;  /* 0x0010000006048890 */ /* 0x002fc8000fffe1ff */
[----:B------:R-:W-:Y:S02]  /*0bc0*/  @!UP0 USHF.L.U32 UR5, UR4, 0xb, URZ ;  /* 0x0000000b04058899 */ /* 0x000fe400080006ff */
[----:B------:R-:W-:Y:S02]  /*0bd0*/  @!UP0 USHF.L.U32 UR4, UR4, 0x1, URZ ;  /* 0x0000000104048899 */ /* 0x000fe400080006ff */
[----:B------:R-:W-:Y:S01]  /*0be0*/  UIADD3 UR6, UPT, UPT, UR10, 0x1400, URZ ;  /* 0x000014000a067890 */ /* 0x000fe2000fffe0ff */
[----:B------:R-:W-:Y:S01]  /*0bf0*/  ISETP.EQ.U32.AND P4, PT, RZ, UR19, P3 ;  /* 0x00000013ff007c0c */ /* 0x000fe20009f82070 */
[----:B------:R-:W-:Y:S01]  /*0c00*/  UIADD3 UR28, UPT, UPT, UR25, 0x100000, URZ ;  /* 0x00100000191c7890 */ /* 0x000fe2000fffe0ff */
[----:B------:R1:W0:Y:S01]  /*0c10*/  @!UP1 SYNCS.EXCH.64 URZ, [UR10+0x1c08], UR8 ;  /* 0x001c08080aff95b2 */ /* 0x0002220008000100 */
[----:B------:R-:W-:Y:S01]  /*0c20*/  VOTEU.ALL UP1, P2 ;  /* 0x0000000000ff7886 */ /* 0x000fe20001020000 */
[----:B--2---:R1:W-:Y:S04]  /*0c30*/  STS.U8 [R13+UR10+0x1000], R4 ;  /* 0x001000040d007988 */ /* 0x0043e8000800000a */
[----:B---3--:R1:W-:Y:S04]  /*0c40*/  STS.U8 [R13+UR10+0x1100], R8 ;  /* 0x001100080d007988 */ /* 0x0083e8000800000a */
[----:B----4-:R1:W-:Y:S04]  /*0c50*/  STS.U8 [R13+UR10+0x1200], R6 ;  /* 0x001200060d007988 */ /* 0x0103e8000800000a */
[----:B------:R1:W-:Y:S01]  /*0c60*/  STS.U8 [R13+UR10+0x1300], R10 ;  /* 0x0013000a0d007988 */ /* 0x0003e2000800000a */
[----:B0-----:R0:W-:Y:S06]  /*0c70*/  MEMBAR.ALL.CTA ;  /* 0x0000000000007992 */ /* 0x0011ec0000008000 */
[----:B0-----:R-:W-:Y:S04]  /*0c80*/  FENCE.VIEW.ASYNC.S ;  /* 0x00000000000073c6 */ /* 0x001fe80000000000 */
[----:B------:R-:W0:Y:S02]  /*0c90*/  FENCE.VIEW.ASYNC.S ;  /* 0x00000000000073c6 */ /* 0x000e240000000000 */
[----:B0-----:R1:W0:Y:S02]  /*0ca0*/  @!UP1 SYNCS.EXCH.64 URZ, [UR10+0x1400], UR4 ;  /* 0x001400040aff95b2 */ /* 0x0012240008000100 */
[----:B0-----:R-:W-:Y:S06]  /*0cb0*/  BAR.SYNC.DEFER_BLOCKING 0x0 ;  /* 0x0000000000007b1d */ /* 0x001fec0000010000 */
[----:B-1----:R-:W-:Y:S05]  /*0cc0*/  @!P4 BRA `(.L_x_6) ;  /* 0x00000000003cc947 */ /* 0x002fea0003800000 */
[----:B------:R-:W-:Y:S02]  /*0cd0*/  UIADD3 UR4, UPT, UPT, UR10, 0x1000, URZ ;  /* 0x000010000a047890 */ /* 0x000fe4000fffe0ff */
[----:B------:R-:W-:Y:S02]  /*0ce0*/  USHF.R.U32.HI UR8, URZ, 0x4, UR10 ;  /* 0x00000004ff087899 */ /* 0x000fe4000801160a */
[----:B------:R-:W-:Y:S02]  /*0cf0*/  USHF.R.U32.HI UR4, URZ, 0x4, UR4 ;  /* 0x00000004ff047899 */ /* 0x000fe40008011604 */
[----:B------:R-:W-:Y:S02]  /*0d00*/  USGXT.U32 UR8, UR8, 0xe ;  /* 0x0000000e0808789a */ /* 0x000fe40008000000 */
[----:B------:R-:W-:Y:S01]  /*0d10*/  USGXT.U32 UR14, UR4, 0xe ;  /* 0x0000000e040e789a */ /* 0x000fe20008000000 */
[----:B------:R-:W-:Y:S02]  /*0d20*/  UMOV UR5, URZ ;  /* 0x000000ff00057c82 */ /* 0x000fe40008000000 */
[----:B------:R-:W-:Y:S01]  /*0d30*/  UMOV UR4, UR6 ;  /* 0x0000000600047c82 */ /* 0x000fe20008000000 */
[----:B------:R-:W-:Y:S01]  /*0d40*/  UMOV UR16, 0x0 ;  /* 0x0000000000107882 */ /* 0x000fe20000000000 */
[----:B------:R-:W-:Y:S01]  /*0d50*/  UMOV UR17, 0x4088010 ;  /* 0x0408801000117882 */ /* 0x000fe20000000000 */
[----:B------:R-:W-:Y:S01]  /*0d60*/  UMOV UR9, 0x80004020 ;  /* 0x8000402000097882 */ /* 0x000fe20000000000 */
[----:B------:R-:W-:Y:S01]  /*0d70*/  UMOV UR15, 0xc0004010 ;  /* 0xc0004010000f7882 */ /* 0x000fe20000000000 */
[----:B------:R-:W-:Y:S01]  /*0d80*/  UMOV UR4, UR4 ;  /* 0x0000000400047c82 */ /* 0x000fe20008000000 */
[----:B------:R0:W-:Y:S01]  /*0d90*/  UTCQMMA gdesc[UR8], gdesc[UR14], tmem[UR28], tmem[UR16], idesc[UR17], !UPT ;  /* 0x00ff100e080075ea */ /* 0x0001e2000f80031c */
[----:B------:R0:W-:Y:S01]  /*0da0*/  UTCBAR [UR4], URZ ;  /* 0x000000ff040073e9 */ /* 0x0001e200080000ff */
[----:B------:R-:W-:-:S02]  /*0db0*/  NOP ;  /* 0x0000000000007918 */ /* 0x000fc40000000000 */
.L_x_6:
[----:B------:R-:W-:Y:S05]  /*0dc0*/  @!P3 BRA `(.L_x_7) ;  /* 0x000000000008b947 */ /* 0x000fea0003800000 */
[----:B------:R-:W1:Y:S02]  /*0dd0*/  SYNCS.PHASECHK.TRANS64.TRYWAIT P0, [UR10+0x1400], RZ ;  /* 0x001400ffff0075a7 */ /* 0x000e64000800110a */
[----:B-1----:R-:W-:Y:S05]  /*0de0*/  @!P0 BRA `(.L_x_8) ;  /* 0x0000002400e88947 */ /* 0x002fea0003800000 */
.L_x_7:
[----:B------:R-:W-:Y:S01]  /*0df0*/  BAR.SYNC.DEFER_BLOCKING 0x0 ;  /* 0x0000000000007b1d */ /* 0x000fe20000010000 */
[----:B------:R-:W-:Y:S02]  /*0e00*/  ISETP.GE.U32.AND P5, PT, R12, 0x10, PT ;  /* 0x000000100c00780c */ /* 0x000fe40003fa6070 */
[----:B------:R-:W-:Y:S02]  /*0e10*/  PRMT R40, RZ, 0x7610, R40 ;  /* 0x00007610ff287816 */ /* 0x000fe40000000028 */
[----:B------:R-:W-:Y:S01]  /*0e20*/  PRMT R42, RZ, 0x7610, R42 ;  /* 0x00007610ff2a7816 */ /* 0x000fe2000000002a */
[----:B0-----:R-:W0:Y:S01]  /*0e30*/  LDCU UR8, c[0x0][0x3a8] ;  /* 0x00007500ff0877ac */ /* 0x001e220008000800 */
[----:B------:R-:W-:Y:S01]  /*0e40*/  LDTM.16dp32bit_t0_t15.x8 R4, tmem[UR11+0x100000] ;  /* 0x1000000b000479ee */ /* 0x000fe20008980000 */
[----:B------:R-:W0:Y:S01]  /*0e50*/  LDTM.16dp32bit_t16_t31.x8 R4, tmem[UR11+0x100008] ;  /* 0x1000080b000479ee */ /* 0x000e2200089a0000 */
[----:B------:R-:W1:Y:S01]  /*0e60*/  LDCU.64 UR16, c[0x0][0x3d0] ;  /* 0x00007a00ff1077ac */ /* 0x000e620008000a00 */
[----:B------:R-:W2:Y:S01]  /*0e70*/  @!P2 SYNCS.CCTL.IV [UR10+0x1400] ;  /* 0x00140000ff00a9b1 */ /* 0x000ea2000800000a */
[----:B------:R-:W-:Y:S01]  /*0e80*/  NOP ;  /* 0x0000000000007918 */ /* 0x000fe20000000000 */
[----:B-1----:R-:W-:Y:S01]  /*0e90*/  UIMAD UR4, UR7, UR16, URZ ;  /* 0x00000010070472a4 */ /* 0x002fe2000f8e02ff */
[----:B0-----:R-:W-:Y:S01]  /*0ea0*/  FMUL R3, R4, UR8 ;  /* 0x0000000804037c20 */ /* 0x001fe20008400000 */
[----:B------:R-:W-:Y:S01]  /*0eb0*/  FMUL R16, R5, UR8 ;  /* 0x0000000805107c20 */ /* 0x000fe20008400000 */
[----:B------:R-:W-:Y:S01]  /*0ec0*/  FMUL R17, R6, UR8 ;  /* 0x0000000806117c20 */ /* 0x000fe20008400000 */
[----:B------:R-:W-:Y:S01]  /*0ed0*/  FMUL R18, R7, UR8 ;  /* 0x0000000807127c20 */ /* 0x000fe20008400000 */
[----:B------:R-:W-:Y:S01]  /*0ee0*/  FMUL R19, R8, UR8 ;  /* 0x0000000808137c20 */ /* 0x000fe20008400000 */
[----:B------:R-:W-:Y:S01]  /*0ef0*/  FMUL R20, R10, UR8 ;  /* 0x000000080a147c20 */ /* 0x000fe20008400000 */
[----:B------:R-:W-:Y:S01]  /*0f00*/  USHF.R.S32.HI UR5, URZ, 0x1f, UR4 ;  /* 0x0000001fff057899 */ /* 0x000fe20008011404 */
[----:B------:R-:W-:Y:S01]  /*0f10*/  FMNMX3 R16, R3, R16, R17, !PT ;  /* 0x0000001003107276 */ /* 0x000fe20007800011 */
[----:B------:R-:W-:-:S03]  /*0f20*/  FMUL R3, R9, UR8 ;  /* 0x0000000809037c20 */ /* 0x000fc60008400000 */
[----:B------:R-:W-:Y:S01]  /*0f30*/  FMNMX3 R19, R16, R18, R19, !PT ;  /* 0x0000001210137276 */ /* 0x000fe20007800013 */
[----:B------:R-:W-:Y:S01]  /*0f40*/  FMUL R18, R11, UR8 ;  /* 0x000000080b127c20 */ /* 0x000fe20008400000 */
[----:B------:R-:W0:Y:S02]  /*0f50*/  LDC.64 R16, c[0x0][0x390] ;  /* 0x0000e400ff107b82 */ /* 0x000e240000000a00 */
[----:B------:R-:W-:Y:S01]  /*0f60*/  FMNMX3 R3, R19, R3, R20, !PT ;  /* 0x0000000313037276 */ /* 0x000fe20007800014 */
[----:B------:R-:W-:-:S03]  /*0f70*/  IMAD.SHL.U32 R20, R0, 0x2, RZ ;  /* 0x0000000200147824 */ /* 0x000fc600078e00ff */
[----:B------:R-:W-:Y:S01]  /*0f80*/  FMNMX R18, R18, R3, !PT ;  /* 0x0000000312127209 */ /* 0x000fe20007800000 */
[----:B------:R-:W-:Y:S01]  /*0f90*/  IMAD R3, R12, UR17, RZ ;  /* 0x000000110c037c24 */ /* 0x000fe2000f8e02ff */
[----:B------:R-:W-:-:S03]  /*0fa0*/  LOP3.LUT R23, R20, 0x1e, RZ, 0xc0, !PT ;  /* 0x0000001e14177812 */ /* 0x000fc600078ec0ff */
[----:B------:R-:W1:Y:S01]  /*0fb0*/  SHFL.BFLY PT, R19, R18, 0x10, 0x1f ;  /* 0x0e001f0012137f89 */ /* 0x000e6200000e0000 */
[----:B------:R-:W-:Y:S02]  /*0fc0*/  SHF.R.S32.HI R20, RZ, 0x1f, R3 ;  /* 0x0000001fff147819 */ /* 0x000fe40000011403 */
[----:B------:R-:W-:Y:S02]  /*0fd0*/  LOP3.LUT R24, R23, 0x60, R0, 0xf8, !PT ;  /* 0x0000006017187812 */ /* 0x000fe400078ef800 */
[----:B------:R-:W3:Y:S01]  /*0fe0*/  LDC R23, c[0x0][0x3d8] ;  /* 0x0000f600ff177b82 */ /* 0x000ee20000000800 */
[----:B0-----:R-:W-:Y:S02]  /*0ff0*/  IADD3 R16, P0, P6, R3, UR4, R16 ;  /* 0x0000000403107c10 */ /* 0x001fe4000fe1e010 */
[----:B------:R-:W-:Y:S02]  /*1000*/  LOP3.LUT R3, R0, 0xff, RZ, 0xc0, !PT ;  /* 0x000000ff00037812 */ /* 0x000fe400078ec0ff */
[----:B------:R-:W-:-:S02]  /*1010*/  IADD3.X R17, PT, PT, R20, UR5, R17, P0, P6 ;  /* 0x0000000514117c10 */ /* 0x000fc400087ec411 */
[C---:B------:R-:W-:Y:S02]  /*1020*/  LEA.HI R12, R3.reuse, R24, RZ, 0x19 ;  /* 0x00000018030c7211 */ /* 0x040fe400078fc8ff */
[C---:B------:R-:W-:Y:S02]  /*1030*/  ISETP.GE.U32.AND P6, PT, R3.reuse, 0x80, PT ;  /* 0x000000800300780c */ /* 0x040fe40003fc6070 */
[----:B------:R-:W-:Y:S02]  /*1040*/  LEA R12, R12, UR10, 0x2 ;  /* 0x0000000a0c0c7c11 */ /* 0x000fe4000f8e10ff */
[----:B-1----:R-:W-:Y:S02]  /*1050*/  FMNMX R27, R18, R19, !PT ;  /* 0x00000013121b7209 */ /* 0x002fe40007800000 */
[----:B------:R-:W-:Y:S01]  /*1060*/  LEA R20, R3, UR10, 0x2 ;  /* 0x0000000a03147c11 */ /* 0x000fe2000f8e10ff */
[----:B---3--:R-:W-:Y:S02]  /*1070*/  IMAD R18, R14, R23, RZ ;  /* 0x000000170e127224 */ /* 0x008fe400078e02ff */
[----:B--2---:R-:W-:Y:S01]  /*1080*/  @!P5 STS [R12+0x1000], R27 ;  /* 0x0010001b0c00d388 */ /* 0x004fe20000000800 */
[----:B------:R-:W-:-:S02]  /*1090*/  IMAD R26, R23, UR18, RZ ;  /* 0x00000012171a7c24 */ /* 0x000fc4000f8e02ff */
[C---:B------:R-:W-:Y:S01]  /*10a0*/  IMAD R19, R23.reuse, 0x8, R18 ;  /* 0x0000000817137824 */ /* 0x040fe200078e0212 */
[----:B------:R-:W-:Y:S01]  /*10b0*/  BAR.SYNC.DEFER_BLOCKING 0x0 ;  /* 0x0000000000007b1d */ /* 0x000fe20000010000 */
[CC--:B------:R-:W-:Y:S02]  /*10c0*/  IADD3 R30, P0, PT, R18.reuse, R16.reuse, RZ ;  /* 0x00000010121e7210 */ /* 0x0c0fe40007f1e0ff */
[----:B------:R-:W-:Y:S02]  /*10d0*/  IMAD R25, R23, 0x8, R19 ;  /* 0x0000000817197824 */ /* 0x000fe400078e0213 */
[----:B------:R-:W-:Y:S02]  /*10e0*/  LEA.HI.X.SX32 R31, R18, R17, 0x1, P0 ;  /* 0x00000011121f7211 */ /* 0x000fe400000f0eff */
[----:B------:R-:W-:-:S04]  /*10f0*/  IADD3 R22, P0, PT, R19, R16, RZ ;  /* 0x0000001013167210 */ /* 0x000fc80007f1e0ff */
[----:B------:R-:W-:Y:S02]  /*1100*/  LEA.HI.X.SX32 R23, R19, R17, 0x1, P0 ;  /* 0x0000001113177211 */ /* 0x000fe400000f0eff */
[----:B------:R-:W-:-:S04]  /*1110*/  IADD3 R18, P0, PT, R25, R16, RZ ;  /* 0x0000001019127210 */ /* 0x000fc80007f1e0ff */
[----:B------:R-:W-:Y:S02]  /*1120*/  LEA.HI.X.SX32 R19, R25, R17, 0x1, P0 ;  /* 0x0000001119137211 */ /* 0x000fe400000f0eff */
[----:B------:R-:W-:-:S04]  /*1130*/  IADD3 R16, P0, PT, R26, R16, RZ ;  /* 0x000000101a107210 */ /* 0x000fc80007f1e0ff */
[----:B------:R-:W-:Y:S01]  /*1140*/  LEA.HI.X.SX32 R17, R26, R17, 0x1, P0 ;  /* 0x000000111a117211 */ /* 0x000fe200000f0eff */
[----:B------:R-:W0:Y:S01]  /*1150*/  @!P6 LDS R15, [R20+0x1000] ;  /* 0x00100000140fe984 */ /* 0x000e220000000800 */
[----:B------:R-:W-:-:S04]  /*1160*/  LOP3.LUT P0, RZ, R0, 0x1, RZ, 0xc0, !PT ;  /* 0x0000000100ff7812 */ /* 0x000fc8000780c0ff */
[----:B------:R-:W-:Y:S02]  /*1170*/  ISETP.LT.U32.AND P0, PT, R3, 0x80, !P0 ;  /* 0x000000800300780c */ /* 0x000fe40004701070 */
[----:B------:R-:W-:Y:S01]  /*1180*/  LEA R3, R24, UR10, 0x2 ;  /* 0x0000000a18037c11 */ /* 0x000fe2000f8e10ff */
[----:B0-----:R-:W0:Y:S02]  /*1190*/  SHFL.BFLY PT, R28, R15, 0x1, 0x1f ;  /* 0x0c201f000f1c7f89 */ /* 0x001e2400000e0000 */
[----:B0-----:R-:W-:-:S08]  /*11a0*/  FMNMX R25, R15, R28, !PT ;  /* 0x0000001c0f197209 */ /* 0x001fd00007800000 */
[----:B------:R-:W-:Y:S01]  /*11b0*/  @P0 STS [R20+0x1000], R25 ;  /* 0x0010001914000388 */ /* 0x000fe20000000800 */
[----:B------:R-:W-:Y:S06]  /*11c0*/  BAR.SYNC.DEFER_BLOCKING 0x0 ;  /* 0x0000000000007b1d */ /* 0x000fec0000010000 */
[----:B------:R-:W0:Y:S02]  /*11d0*/  LDS R15, [R3+0x1000] ;  /* 0x00100000030f7984 */ /* 0x000e240000000800 */
[----:B0-----:R-:W-:-:S05]  /*11e0*/  FMNMX R15, R15, -INF , !PT ;  /* 0xff8000000f0f7809 */ /* 0x001fca0007800000 */
[--C-:B------:R-:W-:Y:S01]  /*11f0*/  FFMA R4, R4, UR8, -R15.reuse ;  /* 0x0000000804047c23 */ /* 0x100fe2000800080f */
[--C-:B------:R-:W-:Y:S01]  /*1200*/  FFMA R5, R5, UR8, -R15.reuse ;  /* 0x0000000805057c23 */ /* 0x100fe2000800080f */
[--C-:B------:R-:W-:Y:S01]  /*1210*/  FFMA R6, R6, UR8, -R15.reuse ;  /* 0x0000000806067c23 */ /* 0x100fe2000800080f */
[--C-:B------:R-:W-:Y:S01]  /*1220*/  FFMA R7, R7, UR8, -R15.reuse ;  /* 0x0000000807077c23 */ /* 0x100fe2000800080f */
[----:B------:R-:W-:Y:S01]  /*1230*/  FMUL R4, R4, 1.4426950216293334961 ;  /* 0x3fb8aa3b04047820 */ /* 0x000fe20000400000 */
[----:B------:R-:W-:Y:S01]  /*1240*/  FMUL R5, R5, 1.4426950216293334961 ;  /* 0x3fb8aa3b05057820 */ /* 0x000fe20000400000 */
[----:B------:R-:W-:Y:S01]  /*1250*/  FMUL R6, R6, 1.4426950216293334961 ;  /* 0x3fb8aa3b06067820 */ /* 0x000fe20000400000 */
[----:B------:R-:W-:Y:S01]  /*1260*/  FMUL R7, R7, 1.4426950216293334961 ;  /* 0x3fb8aa3b07077820 */ /* 0x000fe20000400000 */
[--C-:B------:R-:W-:Y:S01]  /*1270*/  FFMA R8, R8, UR8, -R15.reuse ;  /* 0x0000000808087c23 */ /* 0x100fe2000800080f */
[--C-:B------:R-:W-:Y:S01]  /*1280*/  FFMA R9, R9, UR8, -R15.reuse ;  /* 0x0000000809097c23 */ /* 0x100fe2000800080f */
[----:B------:R-:W-:Y:S01]  /*1290*/  MUFU.EX2 R4, R4 ;  /* 0x0000000400047308 */ /* 0x000fe20000000800 */
[--C-:B------:R-:W-:Y:S01]  /*12a0*/  FFMA R10, R10, UR8, -R15.reuse ;  /* 0x000000080a0a7c23 */ /* 0x100fe2000800080f */
[----:B------:R-:W-:Y:S01]  /*12b0*/  FMUL R8, R8, 1.4426950216293334961 ;  /* 0x3fb8aa3b08087820 */ /* 0x000fe20000400000 */
[----:B------:R-:W-:Y:S01]  /*12c0*/  FMUL R9, R9, 1.4426950216293334961 ;  /* 0x3fb8aa3b09097820 */ /* 0x000fe20000400000 */
[----:B------:R-:W-:Y:S01]  /*12d0*/  FFMA R11, R11, UR8, -R15 ;  /* 0x000000080b0b7c23 */ /* 0x000fe2000800080f */
[----:B------:R-:W-:-:S03]  /*12e0*/  FMUL R10, R10, 1.4426950216293334961 ;  /* 0x3fb8aa3b0a0a7820 */ /* 0x000fc60000400000 */
[----:B------:R-:W0:Y:S01]  /*12f0*/  MUFU.EX2 R5, R5 ;  /* 0x0000000500057308 */ /* 0x000e220000000800 */
[----:B------:R-:W-:-:S07]  /*1300*/  FMUL R11, R11, 1.4426950216293334961 ;  /* 0x3fb8aa3b0b0b7820 */ /* 0x000fce0000400000 */
[----:B------:R-:W1:Y:S08]  /*1310*/  MUFU.EX2 R6, R6 ;  /* 0x0000000600067308 */ /* 0x000e700000000800 */
[----:B------:R-:W2:Y:S01]  /*1320*/  MUFU.EX2 R7, R7 ;  /* 0x0000000700077308 */ /* 0x000ea20000000800 */
[----:B0-----:R-:W-:-:S07]  /*1330*/  FADD R25, R4, R5 ;  /* 0x0000000504197221 */ /* 0x001fce0000000000 */
[----:B------:R-:W0:Y:S01]  /*1340*/  MUFU.EX2 R8, R8 ;  /* 0x0000000800087308 */ /* 0x000e220000000800 */
[----:B-1----:R-:W-:-:S07]  /*1350*/  FADD R24, R6, R25 ;  /* 0x0000001906187221 */ /* 0x002fce0000000000 */
[----:B------:R-:W1:Y:S01]  /*1360*/  MUFU.EX2 R9, R9 ;  /* 0x0000000900097308 */ /* 0x000e620000000800 */
[----:B--2---:R-:W-:-:S07]  /*1370*/  FADD R25, R7, R24 ;  /* 0x0000001807197221 */ /* 0x004fce0000000000 */
[----:B------:R-:W2:Y:S01]  /*1380*/  MUFU.EX2 R10, R10 ;  /* 0x0000000a000a7308 */ /* 0x000ea20000000800 */
[----:B0-----:R-:W-:-:S07]  /*1390*/  FADD R24, R8, R25 ;  /* 0x0000001908187221 */ /* 0x001fce0000000000 */
[----:B------:R-:W0:Y:S01]  /*13a0*/  MUFU.EX2 R11, R11 ;  /* 0x0000000b000b7308 */ /* 0x000e220000000800 */
[----:B-1----:R-:W-:-:S04]  /*13b0*/  FADD R25, R9, R24 ;  /* 0x0000001809197221 */ /* 0x002fc80000000000 */
[----:B--2---:R-:W-:-:S04]  /*13c0*/  FADD R24, R10, R25 ;  /* 0x000000190a187221 */ /* 0x004fc80000000000 */
[----:B0-----:R-:W-:-:S05]  /*13d0*/  FADD R24, R11, R24 ;  /* 0x000000180b187221 */ /* 0x001fca0000000000 */
[----:B------:R-:W0:Y:S02]  /*13e0*/  SHFL.BFLY PT, R25, R24, 0x10, 0x1f ;  /* 0x0e001f0018197f89 */ /* 0x000e2400000e0000 */
[----:B0-----:R-:W-:Y:S01]  /*13f0*/  FADD R25, R24, R25 ;  /* 0x0000001918197221 */ /* 0x001fe20000000000 */
[----:B------:R-:W-:Y:S06]  /*1400*/  BAR.SYNC.DEFER_BLOCKING 0x0 ;  /* 0x0000000000007b1d */ /* 0x000fec0000010000 */
[----:B------:R-:W-:Y:S02]  /*1410*/  @!P5 STS [R12+0x1000], R25 ;  /* 0x001000190c00d388 */ /* 0x000fe40000000800 */
[----:B------:R-:W-:Y:S06]  /*1420*/  BAR.SYNC.DEFER_BLOCKING 0x0 ;  /* 0x0000000000007b1d */ /* 0x000fec0000010000 */
[----:B------:R-:W0:Y:S04]  /*1430*/  @!P6 LDS R14, [R20+0x1000] ;  /* 0x00100000140ee984 */ /* 0x000e280000000800 */
[----:B0-----:R-:W0:Y:S02]  /*1440*/  SHFL.BFLY PT, R27, R14, 0x1, 0x1f ;  /* 0x0c201f000e1b7f89 */ /* 0x001e2400000e0000 */
[----:B0-----:R-:W-:-:S05]  /*1450*/  FADD R27, R14, R27 ;  /* 0x0000001b0e1b7221 */ /* 0x001fca0000000000 */
[----:B------:R0:W-:Y:S01]  /*1460*/  @P0 STS [R20+0x1000], R27 ;  /* 0x0010001b14000388 */ /* 0x0001e20000000800 */
[----:B------:R-:W-:Y:S01]  /*1470*/  BAR.SYNC.DEFER_BLOCKING 0x0 ;  /* 0x0000000000007b1d */ /* 0x000fe20000010000 */
[----:B------:R-:W-:Y:S02]  /*1480*/  PRMT R26, RZ, 0x7610, R26 ;  /* 0x00007610ff1a7816 */ /* 0x000fe4000000001a */
[----:B------:R-:W-:-:S03]  /*1490*/  PRMT R28, RZ, 0x7610, R28 ;  /* 0x00007610ff1c7816 */ /* 0x000fc6000000001c */
[----:B------:R-:W2:Y:S04]  /*14a0*/  @P3 LDG.E.U8 R40, desc[UR22][R30.64] ;  /* 0x000000161e283981 */ /* 0x000ea8000c1e1100 */
[----:B------:R-:W3:Y:S04]  /*14b0*/  @P3 LDG.E.U8 R42, desc[UR22][R22.64] ;  /* 0x00000016162a3981 */ /* 0x000ee8000c1e1100 */
[----:B------:R-:W4:Y:S04]  /*14c0*/  @P3 LDG.E.U8 R26, desc[UR22][R18.64] ;  /* 0x00000016121a3981 */ /* 0x000f28000c1e1100 */
[----:B------:R-:W5:Y:S01]  /*14d0*/  @P3 LDG.E.U8 R28, desc[UR22][R16.64] ;  /* 0x00000016101c3981 */ /* 0x000f62000c1e1100 */
[----:B------:R-:W-:Y:S01]  /*14e0*/  SHF.R.S32.HI R24, RZ, 0x2, R0 ;  /* 0x00000002ff187819 */ /* 0x000fe20000011400 */
[C---:B------:R-:W-:Y:S01]  /*14f0*/  IMAD.SHL.U32 R14, R0.reuse, 0x20, RZ ;  /* 0x00000020000e7824 */ /* 0x040fe200078e00ff */
[----:B0-----:R-:W-:Y:S01]  /*1500*/  LOP3.LUT R20, R0, 0x60, RZ, 0xc0, !PT ;  /* 0x0000006000147812 */ /* 0x001fe200078ec0ff */
[----:B------:R-:W-:Y:S01]  /*1510*/  UIADD3 UR13, UPT, UPT, UR13, -0x20, URZ ;  /* 0xffffffe00d0d7890 */ /* 0x000fe2000fffe0ff */
[----:B------:R-:W-:-:S04]  /*1520*/  SGXT R24, R24, 0x1 ;  /* 0x000000011818781a */ /* 0x000fc80000000200 */
[----:B------:R-:W-:Y:S02]  /*1530*/  LOP3.LUT R25, R24, 0x90, RZ, 0xc0, !PT ;  /* 0x0000009018197812 */ /* 0x000fe400078ec0ff */
[----:B------:R-:W-:Y:S02]  /*1540*/  LOP3.LUT R24, R14, 0x160, RZ, 0xc0, !PT ;  /* 0x000001600e187812 */ /* 0x000fe400078ec0ff */
[----:B------:R-:W-:Y:S01]  /*1550*/  LOP3.LUT R14, R0, 0x80, RZ, 0xc0, !PT ;  /* 0x00000080000e7812 */ /* 0x000fe200078ec0ff */
[----:B------:R-:W-:Y:S01]  /*1560*/  IMAD R27, R20, 0x10, R25 ;  /* 0x00000010141b7824 */ /* 0x000fe200078e0219 */
[----:B------:R-:W-:Y:S01]  /*1570*/  LOP3.LUT R25, R0, 0x10, RZ, 0xc0, !PT ;  /* 0x0000001000197812 */ /* 0x000fe200078ec0ff */
[----:B------:R0:W1:Y:S01]  /*1580*/  LDS R20, [R3+0x1000] ;  /* 0x0010000003147984 */ /* 0x0000620000000800 */
[----:B------:R-:W-:Y:S01]  /*1590*/  VIADD R24, R24, UR10 ;  /* 0x0000000a18187c36 */ /* 0x000fe20008000000 */
[----:B------:R-:W-:Y:S01]  /*15a0*/  SHF.R.U32.HI R14, RZ, 0x3, R14 ;  /* 0x00000003ff0e7819 */ /* 0x000fe2000001160e */
[----:B------:R-:W-:Y:S03]  /*15b0*/  BAR.SYNC.DEFER_BLOCKING 0x0 ;  /* 0x0000000000007b1d */ /* 0x000fe60000010000 */
[----:B------:R-:W-:-:S02]  /*15c0*/  LEA.HI R25, R25, R24, RZ, 0x1f ;  /* 0x0000001819197211 */ /* 0x000fc400078ff8ff */
[----:B------:R-:W-:Y:S01]  /*15d0*/  F2FP.SATFINITE.E4M3.F32.PACK_AB_MERGE_C R24, R7, R6, RZ ;  /* 0x000000060718723e */ /* 0x000fe200048070ff */
[----:B------:R-:W-:Y:S01]  /*15e0*/  FADD R6, -R15, -INF ;  /* 0xff8000000f067421 */ /* 0x000fe20000000100 */
[----:B------:R-:W-:Y:S02]  /*15f0*/  LOP3.LUT R14, R27, R14, RZ, 0x3c, !PT ;  /* 0x0000000e1b0e7212 */ /* 0x000fe400078e3cff */
[----:B------:R-:W-:Y:S01]  /*1600*/  F2FP.SATFINITE.E4M3.F32.PACK_AB_MERGE_C R24, R5, R4, R24 ;  /* 0x000000040518723e */ /* 0x000fe20004807018 */
[----:B------:R-:W-:Y:S02]  /*1610*/  FMUL R27, R6, 1.4426950216293334961 ;  /* 0x3fb8aa3b061b7820 */ /* 0x000fe40000400000 */
[----:B------:R-:W-:Y:S01]  /*1620*/  IMAD.IADD R14, R14, 0x1, R25 ;  /* 0x000000010e0e7824 */ /* 0x000fe200078e0219 */
[----:B------:R-:W-:-:S03]  /*1630*/  F2FP.SATFINITE.E4M3.F32.PACK_AB_MERGE_C R25, R11, R10, RZ ;  /* 0x0000000a0b19723e */ /* 0x000fc600048070ff */
[----:B------:R-:W0:Y:S01]  /*1640*/  MUFU.EX2 R27, R27 ;  /* 0x0000001b001b7308 */ /* 0x000e220000000800 */
[----:B------:R-:W-:Y:S02]  /*1650*/  F2FP.SATFINITE.E4M3.F32.PACK_AB_MERGE_C R25, R9, R8, R25 ;  /* 0x000000080919723e */ /* 0x000fe40004807019 */
[----:B------:R-:W0:Y:S01]  /*1660*/  LDTM.16dp32bit_t0_t15.x8 R4, tmem[UR11] ;  /* 0x0000000b000479ee */ /* 0x000e220008980000 */
[----:B------:R-:W0:Y:S01]  /*1670*/  LDTM.16dp32bit_t16_t31.x8 R4, tmem[UR11+0x8] ;  /* 0x0000080b000479ee */ /* 0x000e2200089a0000 */
[----:B--2---:R2:W-:Y:S04]  /*1680*/  STS.U8 [R13+UR10+0x1000], R40 ;  /* 0x001000280d007988 */ /* 0x0045e8000800000a */
[----:B---3--:R2:W-:Y:S04]  /*1690*/  STS.U8 [R13+UR10+0x1100], R42 ;  /* 0x0011002a0d007988 */ /* 0x0085e8000800000a */
[----:B----4-:R2:W-:Y:S04]  /*16a0*/  STS.U8 [R13+UR10+0x1200], R26 ;  /* 0x0012001a0d007988 */ /* 0x0105e8000800000a */
[----:B-----5:R2:W-:Y:S04]  /*16b0*/  STS.U8 [R13+UR10+0x1300], R28 ;  /* 0x0013001c0d007988 */ /* 0x0205e8000800000a */
[----:B------:R2:W-:Y:S01]  /*16c0*/  STS.64 [R14+0x800], R24 ;  /* 0x000800180e007388 */ /* 0x0005e20000000a00 */
[----:B------:R-:W-:Y:S01]  /*16d0*/  NOP ;  /* 0x0000000000007918 */ /* 0x000fe20000000000 */
[----:B01----:R-:W-:Y:S05]  /*16e0*/  @!P3 BRA `(.L_x_9) ;  /* 0x000000000028b947 */ /* 0x003fea0003800000 */
[C---:B------:R-:W-:Y:S01]  /*16f0*/  FMUL R4, R27.reuse, R4 ;  /* 0x000000041b047220 */ /* 0x040fe20000400000 */
[C---:B------:R-:W-:Y:S01]  /*1700*/  FMUL R5, R27.reuse, R5 ;  /* 0x000000051b057220 */ /* 0x040fe20000400000 */
[C---:B------:R-:W-:Y:S01]  /*1710*/  FMUL R6, R27.reuse, R6 ;  /* 0x000000061b067220 */ /* 0x040fe20000400000 */
[C---:B------:R-:W-:Y:S01]  /*1720*/  FMUL R7, R27.reuse, R7 ;  /* 0x000000071b077220 */ /* 0x040fe20000400000 */
[C---:B------:R-:W-:Y:S01]  /*1730*/  FMUL R8, R27.reuse, R8 ;  /* 0x000000081b087220 */ /* 0x040fe20000400000 */
[C---:B------:R-:W-:Y:S01]  /*1740*/  FMUL R9, R27.reuse, R9 ;  /* 0x000000091b097220 */ /* 0x040fe20000400000 */
[C---:B------:R-:W-:Y:S01]  /*1750*/  FMUL R10, R27.reuse, R10 ;  /* 0x0000000a1b0a7220 */ /* 0x040fe20000400000 */
[----:B------:R-:W-:-:S04]  /*1760*/  FMUL R11, R27, R11 ;  /* 0x0000000b1b0b7220 */ /* 0x000fc80000400000 */
[----:B------:R0:W-:Y:S01]  /*1770*/  STTM.16dp32bit_t0_t15.x8 tmem[UR11], R4 ;  /* 0x00000004000079ed */ /* 0x0001e2000898000b */
[----:B------:R0:W-:Y:S02]  /*1780*/  STTM.16dp32bit_t16_t31.x8 tmem[UR11+0x8], R4 ;  /* 0x00000804000079ed */ /* 0x0001e400089a000b */
.L_x_9:
[----:B------:R-:W1:Y:S02]  /*1790*/  FENCE.VIEW.ASYNC.T ;  /* 0x00000000000073c6 */ /* 0x000e640000000200 */
[----:B-1----:R-:W-:Y:S01]  /*17a0*/  BAR.SYNC.DEFER_BLOCKING 0x0 ;  /* 0x0000000000007b1d */ /* 0x002fe20000010000 */
[----:B------:R-:W-:Y:S01]  /*17b0*/  UISETP.GE.AND UP1, UPT, UR13, 0x1, UPT ;  /* 0x000000010d00788c */ /* 0x000fe2000bf26270 */
[----:B------:R-:W-:-:S04]  /*17c0*/  FADD R20, R27, R20 ;  /* 0x000000141b147221 */ /* 0x000fc80000000000 */
[----:B------:R1:W-:Y:S06]  /*17d0*/  MEMBAR.ALL.CTA ;  /* 0x0000000000007992 */ /* 0x0003ec0000008000 */
[----:B-1----:R-:W1:Y:S02]  /*17e0*/  FENCE.VIEW.ASYNC.S ;  /* 0x00000000000073c6 */ /* 0x002e640000000000 */
[----:B-1----:R-:W-:Y:S06]  /*17f0*/  BAR.SYNC.DEFER_BLOCKING 0x0 ;  /* 0x0000000000007b1d */ /* 0x002fec0000010000 */
[----:B------:R-:W-:Y:S05]  /*1800*/  @!P4 BRA `(.L_x_10) ;  /* 0x000000000040c947 */ /* 0x000fea0003800000 */
[----:B------:R-:W-:Y:S02]  /*1810*/  UIADD3 UR4, UPT, UPT, UR10, 0x800, URZ ;  /* 0x000008000a047890 */ /* 0x000fe4000fffe0ff */
[----:B------:R-:W-:Y:S02]  /*1820*/  UIADD3 UR5, UPT, UPT, UR10, 0x1000, URZ ;  /* 0x000010000a057890 */ /* 0x000fe4000fffe0ff */
[----:B------:R-:W-:Y:S02]  /*1830*/  USHF.R.U32.HI UR4, URZ, 0x4, UR4 ;  /* 0x00000004ff047899 */ /* 0x000fe40008011604 */
[----:B------:R-:W-:Y:S02]  /*1840*/  USHF.R.U32.HI UR5, URZ, 0x4, UR5 ;  /* 0x00000004ff057899 */ /* 0x000fe40008011605 */
[----:B------:R-:W-:Y:S02]  /*1850*/  USGXT.U32 UR8, UR4, 0xe ;  /* 0x0000000e0408789a */ /* 0x000fe40008000000 */
[----:B------:R-:W-:Y:S01]  /*1860*/  USGXT.U32 UR14, UR5, 0xe ;  /* 0x0000000e050e789a */ /* 0x000fe20008000000 */
[----:B------:R-:W-:-:S02]  /*1870*/  UMOV UR4, UR12 ;  /* 0x0000000c00047c82 */ /* 0x000fc40008000000 */
[----:B------:R-:W-:Y:S01]  /*1880*/  UMOV UR5, URZ ;  /* 0x000000ff00057c82 */ /* 0x000fe20008000000 */
[----:B------:R-:W-:Y:S01]  /*1890*/  UMOV UR20, 0x0 ;  /* 0x0000000000147882 */ /* 0x000fe20000000000 */
[----:B------:R-:W-:Y:S01]  /*18a0*/  UMOV UR21, 0x4080010 ;  /* 0x0408001000157882 */ /* 0x000fe20000000000 */
[----:B------:R-:W-:Y:S01]  /*18b0*/  UMOV UR9, 0xc0004010 ;  /* 0xc000401000097882 */ /* 0x000fe20000000000 */
[----:B------:R-:W-:Y:S01]  /*18c0*/  UMOV UR15, 0xc0004010 ;  /* 0xc0004010000f7882 */ /* 0x000fe20000000000 */
[----:B------:R-:W-:Y:S01]  /*18d0*/  UMOV UR4, UR4 ;  /* 0x0000000400047c82 */ /* 0x000fe20008000000 */
[----:B------:R1:W-:Y:S01]  /*18e0*/  UTCQMMA gdesc[UR8], gdesc[UR14], tmem[UR25], tmem[UR20], idesc[UR21], UPT ;  /* 0x00ff140e080075ea */ /* 0x0003e2000b800319 */
[----:B------:R1:W-:Y:S01]  /*18f0*/  UTCBAR [UR4], URZ ;  /* 0x000000ff040073e9 */ /* 0x0003e200080000ff */
[----:B------:R-:W-:Y:S02]  /*1900*/  NOP ;  /* 0x0000000000007918 */ /* 0x000fe40000000000 */
.L_x_10:
[----:B------:R-:W-:Y:S01]  /*1910*/  FSEL R15, R15, -INF , P3 ;  /* 0xff8000000f0f7808 */ /* 0x000fe20001800000 */
[----:B-1----:R-:W-:Y:S01]  /*1920*/  UMOV UR4, URZ ;  /* 0x000000ff00047c82 */ /* 0x002fe20008000000 */
[----:B------:R-:W-:Y:S01]  /*1930*/  FSEL R20, R20, 1, P3 ;  /* 0x3f80000014147808 */ /* 0x000fe20001800000 */
[----:B------:R-:W-:Y:S06]  /*1940*/  BRA.U !UP1, `(.L_x_11) ;  /* 0x0000000d09487547 */ /* 0x000fec000b800000 */
[----:B------:R-:W-:Y:S01]  /*1950*/  UIADD3 UR5, UPT, UPT, UR10, 0x800, URZ ;  /* 0x000008000a057890 */ /* 0x000fe2000fffe0ff */
[----:B------:R-:W-:Y:S01]  /*1960*/  IMAD.SHL.U32 R21, R21, 0x20, RZ ;  /* 0x0000002015157824 */ /* 0x000fe200078e00ff */
[----:B------:R-:W-:Y:S01]  /*1970*/  UIADD3 UR4, UPT, UPT, UR10, 0x1800, URZ ;  /* 0x000018000a047890 */ /* 0x000fe2000fffe0ff */
[----:B--2---:R-:W-:Y:S01]  /*1980*/  IMAD.MOV.U32 R26, RZ, RZ, R15 ;  /* 0x000000ffff1a7224 */ /* 0x004fe200078e000f */
[----:B------:R-:W-:Y:S01]  /*1990*/  USHF.L.U32 UR20, UR17, 0x5, URZ ;  /* 0x0000000511147899 */ /* 0x000fe200080006ff */
[----:B------:R-:W-:Y:S01]  /*19a0*/  IMAD.MOV.U32 R29, RZ, RZ, RZ ;  /* 0x000000ffff1d7224 */ /* 0x000fe200078e00ff */
[----:B------:R-:W-:Y:S01]  /*19b0*/  USHF.R.U32.HI UR5, URZ, 0x4, UR5 ;  /* 0x00000004ff057899 */ /* 0x000fe20008011605 */
[----:B------:R-:W-:Y:S01]  /*19c0*/  IMAD.MOV.U32 R24, RZ, RZ, R21 ;  /* 0x000000ffff187224 */ /* 0x000fe200078e0015 */
[----:B------:R-:W-:Y:S02]  /*19d0*/  USHF.R.U32.HI UR26, URZ, 0x4, UR10 ;  /* 0x00000004ff1a7899 */ /* 0x000fe4000801160a */
[----:B------:R-:W-:-:S02]  /*19e0*/  USHF.R.U32.HI UR18, URZ, 0x4, UR6 ;  /* 0x00000004ff127899 */ /* 0x000fc40008011606 */
[----:B------:R-:W-:Y:S02]  /*19f0*/  USHF.R.U32.HI UR4, URZ, 0x4, UR4 ;  /* 0x00000004ff047899 */ /* 0x000fe40008011604 */
[----:B------:R-:W-:Y:S02]  /*1a00*/  UISETP.NE.U32.AND UP1, UPT, UR19, URZ, UPT ;  /* 0x000000ff1300728c */ /* 0x000fe4000bf25070 */
[----:B------:R-:W-:Y:S01]  /*1a10*/  USGXT.U32 UR27, UR5, 0xe ;  /* 0x0000000e051b789a */ /* 0x000fe20008000000 */
[----:B------:R-:W1:Y:S01]  /*1a20*/  LDCU UR29, c[0x0][0x3a8] ;  /* 0x00007500ff1d77ac */ /* 0x000e620008000800 */
[----:B------:R-:W-:Y:S02]  /*1a30*/  USGXT.U32 UR26, UR26, 0xe ;  /* 0x0000000e1a1a789a */ /* 0x000fe40008000000 */
[----:B------:R-:W-:Y:S02]  /*1a40*/  USGXT.U32 UR18, UR18, 0xe ;  /* 0x0000000e1212789a */ /* 0x000fe40008000000 */
[----:B------:R-:W-:Y:S01]  /*1a50*/  USGXT.U32 UR19, UR4, 0xe ;  /* 0x0000000e0413789a */ /* 0x000fe20008000000 */
[----:B------:R-:W-:Y:S01]  /*1a60*/  UMOV UR21, 0x1 ;  /* 0x0000000100157882 */ /* 0x000fe20000000000 */
[----:B------:R-:W-:Y:S01]  /*1a70*/  UMOV UR5, URZ ;  /* 0x000000ff00057c82 */ /* 0x000fe20008000000 */
[----:B------:R-:W-:Y:S01]  /*1a80*/  UMOV UR6, URZ ;  /* 0x000000ff00067c82 */ /* 0x000fe20008000000 */
[----:B------:R-:W-:-:S08]  /*1a90*/  UMOV UR24, UR20 ;  /* 0x0000001400187c82 */ /* 0x000fd00008000000 */
.L_x_16:
[----:B0-----:R-:W-:Y:S02]  /*1aa0*/  SHF.R.S32.HI R5, RZ, 0x1f, R24 ;  /* 0x0000001fff057819 */ /* 0x001fe40000011418 */
[C---:B------:R-:W-:Y:S02]  /*1ab0*/  IADD3 R10, P4, PT, R24.reuse, R38, RZ ;  /* 0x00000026180a7210 */ /* 0x040fe40007f9e0ff */
[----:B------:R-:W-:-:S03]  /*1ac0*/  IADD3 R8, P3, PT, R24, R36, RZ ;  /* 0x0000002418087210 */ /* 0x000fc60007f7e0ff */
[C---:B------:R-:W-:Y:S01]  /*1ad0*/  IMAD.X R11, R5.reuse, 0x1, R39, P4 ;  /* 0x00000001050b7824 */ /* 0x040fe200020e0627 */
[C---:B------:R-:W-:Y:S01]  /*1ae0*/  IADD3 R6, P4, PT, R24.reuse, R34, RZ ;  /* 0x0000002218067210 */ /* 0x040fe20007f9e0ff */
[C---:B------:R-:W-:Y:S01]  /*1af0*/  IMAD.X R9, R5.reuse, 0x1, R37, P3 ;  /* 0x0000000105097824 */ /* 0x040fe200018e0625 */
[----:B------:R-:W-:Y:S02]  /*1b00*/  IADD3 R4, P3, PT, R24, R32, RZ ;  /* 0x0000002018047210 */ /* 0x000fe40007f7e0ff */
[----:B------:R-:W2:Y:S01]  /*1b10*/  LDG.E.U8 R10, desc[UR22][R10.64] ;  /* 0x000000160a0a7981 */ /* 0x000ea2000c1e1100 */
[C---:B------:R-:W-:Y:S02]  /*1b20*/  IMAD.X R7, R5.reuse, 0x1, R35, P4 ;  /* 0x0000000105077824 */ /* 0x040fe400020e0623 */
[----:B------:R-:W-:Y:S01]  /*1b30*/  IMAD.X R5, R5, 0x1, R33, P3 ;  /* 0x0000000105057824 */ /* 0x000fe200018e0621 */
[----:B------:R-:W3:Y:S04]  /*1b40*/  LDG.E.U8 R8, desc[UR22][R8.64] ;  /* 0x0000001608087981 */ /* 0x000ee8000c1e1100 */
[----:B------:R-:W4:Y:S04]  /*1b50*/  LDG.E.U8 R6, desc[UR22][R6.64] ;  /* 0x0000001606067981 */ /* 0x000f28000c1e1100 */
[----:B------:R-:W5:Y:S01]  /*1b60*/  LDG.E.U8 R4, desc[UR22][R4.64] ;  /* 0x0000001604047981 */ /* 0x000f62000c1e1100 */
[----:B------:R-:W-:-:S02]  /*1b70*/  UMOV UR8, 0x1 ;  /* 0x0000000100087882 */ /* 0x000fc40000000000 */
[----:B------:R-:W-:-:S04]  /*1b80*/  @!UP0 UIADD3 UR8, UPT, UPT, -UR8, 0x100000, URZ ;  /* 0x0010000008088890 */ /* 0x000fc8000fffe1ff */
[----:B------:R-:W-:Y:S02]  /*1b90*/  @!UP0 USHF.L.U32 UR9, UR8, 0xb, URZ ;  /* 0x0000000b08098899 */ /* 0x000fe400080006ff */
[----:B------:R-:W-:Y:S01]  /*1ba0*/  @!UP0 USHF.L.U32 UR8, UR8, 0x1, URZ ;  /* 0x0000000108088899 */ /* 0x000fe200080006ff */
[----:B------:R-:W-:Y:S01]  /*1bb0*/  VOTEU.ALL UP2, P2 ;  /* 0x0000000000ff7886 */ /* 0x000fe20001040000 */
[----:B--2---:R0:W-:Y:S04]  /*1bc0*/  STS.U8 [R13+UR10+0x1400], R10 ;  /* 0x0014000a0d007988 */ /* 0x0041e8000800000a */
[----:B---3--:R0:W-:Y:S04]  /*1bd0*/  STS.U8 [R13+UR10+0x1500], R8 ;  /* 0x001500080d007988 */ /* 0x0081e8000800000a */
[----:B----4-:R0:W-:Y:S04]  /*1be0*/  STS.U8 [R13+UR10+0x1600], R6 ;  /* 0x001600060d007988 */ /* 0x0101e8000800000a */
[----:B-----5:R0:W-:Y:S01]  /*1bf0*/  STS.U8 [R13+UR10+0x1700], R4 ;  /* 0x001700040d007988 */ /* 0x0201e2000800000a */
[----:B------:R2:W-:Y:S06]  /*1c00*/  MEMBAR.ALL.CTA ;  /* 0x0000000000007992 */ /* 0x0005ec0000008000 */
[----:B--2---:R-:W-:Y:S04]  /*1c10*/  FENCE.VIEW.ASYNC.S ;  /* 0x00000000000073c6 */ /* 0x004fe80000000000 */
[----:B------:R-:W2:Y:S02]  /*1c20*/  FENCE.VIEW.ASYNC.S ;  /* 0x00000000000073c6 */ /* 0x000ea40000000000 */
[----:B--2---:R0:W2:Y:S02]  /*1c30*/  @!UP2 SYNCS.EXCH.64 URZ, [UR10+0x1c10], UR8 ;  /* 0x001c10080affa5b2 */ /* 0x0040a40008000100 */
[----:B--2---:R-:W-:Y:S06]  /*1c40*/  BAR.SYNC.DEFER_BLOCKING 0x0 ;  /* 0x0000000000007b1d */ /* 0x004fec0000010000 */
[----:B0-----:R-:W-:Y:S05]  /*1c50*/  BRA.U UP1, `(.L_x_12) ;  /* 0x0000000101307547 */ /* 0x001fea000b800000 */
[----:B------:R-:W-:Y:S01]  /*1c60*/  UIADD3 UR8, UPT, UPT, UR10, 0x1c10, URZ ;  /* 0x00001c100a087890 */ /* 0x000fe2000fffe0ff */
[----:B------:R-:W-:Y:S01]  /*1c70*/  UMOV UR9, URZ ;  /* 0x000000ff00097c82 */ /* 0x000fe20008000000 */
[----:B------:R-:W-:Y:S01]  /*1c80*/  UMOV UR16, UR26 ;  /* 0x0000001a00107c82 */ /* 0x000fe20008000000 */
[----:B------:R-:W-:Y:S01]  /*1c90*/  UMOV UR17, 0x80004020 ;  /* 0x8000402000117882 */ /* 0x000fe20000000000 */
[----:B------:R-:W-:Y:S01]  /*1ca0*/  UMOV UR14, UR18 ;  /* 0x00000012000e7c82 */ /* 0x000fe20008000000 */
[----:B------:R-:W-:Y:S01]  /*1cb0*/  UMOV UR15, 0xc0004010 ;  /* 0xc0004010000f7882 */ /* 0x000fe20000000000 */
[----:B------:R-:W-:Y:S01]  /*1cc0*/  UMOV UR30, 0x0 ;  /* 0x00000000001e7882 */ /* 0x000fe20000000000 */
[----:B------:R-:W-:Y:S01]  /*1cd0*/  UMOV UR31, 0x4088010 ;  /* 0x04088010001f7882 */ /* 0x000fe20000000000 */
[----:B------:R-:W-:Y:S01]  /*1ce0*/  UMOV UR8, UR8 ;  /* 0x0000000800087c82 */ /* 0x000fe20008000000 */
[----:B------:R0:W-:Y:S01]  /*1cf0*/  UTCQMMA gdesc[UR16], gdesc[UR14], tmem[UR28], tmem[UR30], idesc[UR31], !UPT ;  /* 0x00ff1e0e100075ea */ /* 0x0001e2000f80031c */
[----:B------:R0:W-:Y:S01]  /*1d00*/  UTCBAR [UR8], URZ ;  /* 0x000000ff080073e9 */ /* 0x0001e200080000ff */
[----:B------:R-:W-:-:S02]  /*1d10*/  NOP ;  /* 0x0000000000007918 */ /* 0x000fc40000000000 */
.L_x_12:
[----:B------:R-:W2:Y:S02]  /*1d20*/  SYNCS.PHASECHK.TRANS64.TRYWAIT P3, [UR10+0x1c10], RZ ;  /* 0x001c10ffff0075a7 */ /* 0x000ea4000806110a */
[----:B--2---:R-:W-:Y:S05]  /*1d30*/  @!P3 BRA `(.L_x_13) ;  /* 0x000000180020b947 */ /* 0x004fea0003800000 */
.L_x_22:
[----:B------:R-:W-:Y:S01]  /*1d40*/  BAR.SYNC.DEFER_BLOCKING 0x0 ;  /* 0x0000000000007b1d */ /* 0x000fe20000010000 */
[----:B------:R-:W-:Y:S01]  /*1d50*/  LOP3.LUT R41, R0, 0xff, RZ, 0xc0, !PT ;  /* 0x000000ff00297812 */ /* 0x000fe200078ec0ff */
[----:B------:R-:W-:Y:S01]  /*1d60*/  IMAD.U32 R29, R29, -0x80000000, RZ ;  /* 0x800000001d1d7824 */ /* 0x000fe200078e00ff */
[----:B------:R-:W-:Y:S02]  /*1d70*/  USHF.R.S32.HI UR4, URZ, 0x1f, UR24 ;  /* 0x0000001fff047899 */ /* 0x000fe40008011418 */
[----:B------:R-:W-:Y:S01]  /*1d80*/  LEA R41, R41, UR10, 0x2 ;  /* 0x0000000a29297c11 */ /* 0x000fe2000f8e10ff */
[----:B------:R-:W-:Y:S01]  /*1d90*/  LDTM.16dp32bit_t0_t15.x8 R4, tmem[UR11+0x100000] ;  /* 0x1000000b000479ee */ /* 0x000fe20008980000 */
[----:B------:R-:W2:Y:S01]  /*1da0*/  LDTM.16dp32bit_t16_t31.x8 R4, tmem[UR11+0x100008] ;  /* 0x1000080b000479ee */ /* 0x000ea200089a0000 */
[----:B------:R-:W3:Y:S01]  /*1db0*/  @!P2 SYNCS.CCTL.IV [UR10+0x1c10] ;  /* 0x001c1000ff00a9b1 */ /* 0x000ee2000800000a */
[----:B------:R-:W-:Y:S01]  /*1dc0*/  NOP ;  /* 0x0000000000007918 */ /* 0x000fe20000000000 */
[----:B-12---:R-:W-:Y:S01]  /*1dd0*/  FMUL R15, R4, UR29 ;  /* 0x0000001d040f7c20 */ /* 0x006fe20008400000 */
[----:B------:R-:W-:Y:S01]  /*1de0*/  FMUL R40, R5, UR29 ;  /* 0x0000001d05287c20 */ /* 0x000fe20008400000 */
[----:B------:R-:W-:-:S05]  /*1df0*/  FMUL R27, R6, UR29 ;  /* 0x0000001d061b7c20 */ /* 0x000fca0008400000 */
[----:B------:R-:W-:Y:S01]  /*1e00*/  FMNMX3 R27, R15, R40, R27, !PT ;  /* 0x000000280f1b7276 */ /* 0x000fe2000780001b */
[----:B------:R-:W-:Y:S01]  /*1e10*/  FMUL R15, R7, UR29 ;  /* 0x0000001d070f7c20 */ /* 0x000fe20008400000 */
[----:B------:R-:W-:-:S05]  /*1e20*/  FMUL R40, R8, UR29 ;  /* 0x0000001d08287c20 */ /* 0x000fca0008400000 */
[----:B------:R-:W-:Y:S01]  /*1e30*/  FMNMX3 R27, R27, R15, R40, !PT ;  /* 0x0000000f1b1b7276 */ /* 0x000fe20007800028 */
[----:B------:R-:W-:Y:S01]  /*1e40*/  FMUL R15, R9, UR29 ;  /* 0x0000001d090f7c20 */ /* 0x000fe20008400000 */
[----:B------:R-:W-:-:S05]  /*1e50*/  FMUL R40, R10, UR29 ;  /* 0x0000001d0a287c20 */ /* 0x000fca0008400000 */
[----:B------:R-:W-:Y:S01]  /*1e60*/  FMNMX3 R40, R27, R15, R40, !PT ;  /* 0x0000000f1b287276 */ /* 0x000fe20007800028 */
[----:B------:R-:W-:-:S05]  /*1e70*/  FMUL R15, R11, UR29 ;  /* 0x0000001d0b0f7c20 */ /* 0x000fca0008400000 */
[----:B------:R-:W-:-:S05]  /*1e80*/  FMNMX R15, R15, R40, !PT ;  /* 0x000000280f0f7209 */ /* 0x000fca0007800000 */
[----:B------:R-:W1:Y:S02]  /*1e90*/  SHFL.BFLY PT, R40, R15, 0x10, 0x1f ;  /* 0x0e001f000f287f89 */ /* 0x000e6400000e0000 */
[----:B-1----:R-:W-:-:S05]  /*1ea0*/  FMNMX R27, R15, R40, !PT ;  /* 0x000000280f1b7209 */ /* 0x002fca0007800000 */
[----:B---3--:R-:W-:Y:S01]  /*1eb0*/  @!P5 STS [R12+0x1400], R27 ;  /* 0x0014001b0c00d388 */ /* 0x008fe20000000800 */
[----:B------:R-:W-:Y:S06]  /*1ec0*/  BAR.SYNC.DEFER_BLOCKING 0x0 ;  /* 0x0000000000007b1d */ /* 0x000fec0000010000 */
[----:B------:R-:W1:Y:S04]  /*1ed0*/  @!P6 LDS R25, [R41+0x1400] ;  /* 0x001400002919e984 */ /* 0x000e680000000800 */
[----:B-1----:R-:W1:Y:S02]  /*1ee0*/  SHFL.BFLY PT, R40, R25, 0x1, 0x1f ;  /* 0x0c201f0019287f89 */ /* 0x002e6400000e0000 */
[----:B-1----:R-:W-:-:S05]  /*1ef0*/  FMNMX R40, R25, R40, !PT ;  /* 0x0000002819287209 */ /* 0x002fca0007800000 */
[----:B------:R-:W-:Y:S01]  /*1f00*/  @P0 STS [R41+0x1400], R40 ;  /* 0x0014002829000388 */ /* 0x000fe20000000800 */
[----:B------:R-:W-:Y:S06]  /*1f10*/  BAR.SYNC.DEFER_BLOCKING 0x0 ;  /* 0x0000000000007b1d */ /* 0x000fec0000010000 */
[----:B------:R-:W1:Y:S02]  /*1f20*/  LDS R15, [R3+0x1400] ;  /* 0x00140000030f7984 */ /* 0x000e640000000800 */
[----:B-1----:R-:W-:-:S05]  /*1f30*/  FMNMX R15, R15, R26, !PT ;  /* 0x0000001a0f0f7209 */ /* 0x002fca0007800000 */
[--C-:B------:R-:W-:Y:S01]  /*1f40*/  FFMA R4, R4, UR29, -R15.reuse ;  /* 0x0000001d04047c23 */ /* 0x100fe2000800080f */
[--C-:B------:R-:W-:Y:S01]  /*1f50*/  FFMA R5, R5, UR29, -R15.reuse ;  /* 0x0000001d05057c23 */ /* 0x100fe2000800080f */
[--C-:B------:R-:W-:Y:S01]  /*1f60*/  FFMA R7, R7, UR29, -R15.reuse ;  /* 0x0000001d07077c23 */ /* 0x100fe2000800080f */
[--C-:B------:R-:W-:Y:S01]  /*1f70*/  FFMA R8, R8, UR29, -R15.reuse ;  /* 0x0000001d08087c23 */ /* 0x100fe2000800080f */
[----:B------:R-:W-:Y:S01]  /*1f80*/  FMUL R44, R4, 1.4426950216293334961 ;  /* 0x3fb8aa3b042c7820 */ /* 0x000fe20000400000 */
[----:B------:R-:W-:Y:S01]  /*1f90*/  FMUL R5, R5, 1.4426950216293334961 ;  /* 0x3fb8aa3b05057820 */ /* 0x000fe20000400000 */
[--C-:B------:R-:W-:Y:S01]  /*1fa0*/  FFMA R4, R6, UR29, -R15.reuse ;  /* 0x0000001d06047c23 */ /* 0x100fe2000800080f */
[----:B------:R-:W-:Y:S01]  /*1fb0*/  FMUL R43, R7, 1.4426950216293334961 ;  /* 0x3fb8aa3b072b7820 */ /* 0x000fe20000400000 */
[----:B------:R1:W-:Y:S01]  /*1fc0*/  MUFU.EX2 R27, R44 ;  /* 0x0000002c001b7308 */ /* 0x0003e20000000800 */
[----:B------:R-:W-:Y:S01]  /*1fd0*/  FMUL R7, R8, 1.4426950216293334961 ;  /* 0x3fb8aa3b08077820 */ /* 0x000fe20000400000 */
[----:B------:R-:W-:Y:S01]  /*1fe0*/  FMUL R4, R4, 1.4426950216293334961 ;  /* 0x3fb8aa3b04047820 */ /* 0x000fe20000400000 */
[--C-:B------:R-:W-:Y:S01]  /*1ff0*/  FFMA R9, R9, UR29, -R15.reuse ;  /* 0x0000001d09097c23 */ /* 0x100fe2000800080f */
[--C-:B------:R-:W-:Y:S01]  /*2000*/  FFMA R10, R10, UR29, -R15.reuse ;  /* 0x0000001d0a0a7c23 */ /* 0x100fe2000800080f */
[----:B------:R-:W-:-:S02]  /*2010*/  FFMA R11, R11, UR29, -R15 ;  /* 0x0000001d0b0b7c23 */ /* 0x000fc4000800080f */
[----:B------:R-:W-:Y:S01]  /*2020*/  FMUL R8, R9, 1.4426950216293334961 ;  /* 0x3fb8aa3b09087820 */ /* 0x000fe20000400000 */
[----:B------:R-:W2:Y:S01]  /*2030*/  MUFU.EX2 R6, R5 ;  /* 0x0000000500067308 */ /* 0x000ea20000000800 */
[----:B------:R-:W-:Y:S01]  /*2040*/  FMUL R9, R10, 1.4426950216293334961 ;  /* 0x3fb8aa3b0a097820 */ /* 0x000fe20000400000 */
[----:B------:R-:W-:Y:S01]  /*2050*/  FMUL R10, R11, 1.4426950216293334961 ;  /* 0x3fb8aa3b0b0a7820 */ /* 0x000fe20000400000 */
[----:B-1----:R-:W-:-:S05]  /*2060*/  IADD3 R44, P4, PT, R30, UR24, RZ ;  /* 0x000000181e2c7c10 */ /* 0x002fca000ff9e0ff */
[----:B------:R-:W1:Y:S08]  /*2070*/  MUFU.EX2 R42, R4 ;  /* 0x00000004002a7308 */ /* 0x000e700000000800 */
[----:B------:R-:W3:Y:S01]  /*2080*/  MUFU.EX2 R43, R43 ;  /* 0x0000002b002b7308 */ /* 0x000ee20000000800 */
[----:B--2---:R-:W-:-:S07]  /*2090*/  FADD R5, R27, R6 ;  /* 0x000000061b057221 */ /* 0x004fce0000000000 */
[----:B------:R-:W2:Y:S01]  /*20a0*/  MUFU.EX2 R7, R7 ;  /* 0x0000000700077308 */ /* 0x000ea20000000800 */
[----:B-1----:R-:W-:-:S07]  /*20b0*/  FADD R4, R42, R5 ;  /* 0x000000052a047221 */ /* 0x002fce0000000000 */
[----:B------:R-:W1:Y:S01]  /*20c0*/  MUFU.EX2 R8, R8 ;  /* 0x0000000800087308 */ /* 0x000e620000000800 */
[----:B---3--:R-:W-:-:S07]  /*20d0*/  FADD R4, R43, R4 ;  /* 0x000000042b047221 */ /* 0x008fce0000000000 */
[----:B------:R-:W3:Y:S01]  /*20e0*/  MUFU.EX2 R9, R9 ;  /* 0x0000000900097308 */ /* 0x000ee20000000800 */
[----:B--2---:R-:W-:-:S07]  /*20f0*/  FADD R5, R7, R4 ;  /* 0x0000000407057221 */ /* 0x004fce0000000000 */
[----:B------:R-:W2:Y:S01]  /*2100*/  MUFU.EX2 R10, R10 ;  /* 0x0000000a000a7308 */ /* 0x000ea20000000800 */
[----:B-1----:R-:W-:-:S04]  /*2110*/  FADD R4, R8, R5 ;  /* 0x0000000508047221 */ /* 0x002fc80000000000 */
[----:B---3--:R-:W-:-:S04]  /*2120*/  FADD R5, R9, R4 ;  /* 0x0000000409057221 */ /* 0x008fc80000000000 */
[----:B--2---:R-:W-:-:S05]  /*2130*/  FADD R5, R10, R5 ;  /* 0x000000050a057221 */ /* 0x004fca0000000000 */
[----:B------:R-:W1:Y:S02]  /*2140*/  SHFL.BFLY PT, R4, R5, 0x10, 0x1f ;  /* 0x0e001f0005047f89 */ /* 0x000e6400000e0000 */
[----:B-1----:R-:W-:Y:S01]  /*2150*/  FADD R45, R5, R4 ;  /* 0x00000004052d7221 */ /* 0x002fe20000000000 */
[----:B------:R-:W-:Y:S06]  /*2160*/  BAR.SYNC.DEFER_BLOCKING 0x0 ;  /* 0x0000000000007b1d */ /* 0x000fec0000010000 */
[----:B------:R1:W-:Y:S02]  /*2170*/  @!P5 STS [R12+0x1400], R45 ;  /* 0x0014002d0c00d388 */ /* 0x0003e40000000800 */
[----:B------:R-:W-:Y:S01]  /*2180*/  BAR.SYNC.DEFER_BLOCKING 0x0 ;  /* 0x0000000000007b1d */ /* 0x000fe20000010000 */
[----:B-1----:R-:W-:-:S05]  /*2190*/  IADD3.X R45, PT, PT, R31, UR4, RZ, P4, !PT ;  /* 0x000000041f2d7c10 */ /* 0x002fca000a7fe4ff */
[----:B------:R-:W1:Y:S04]  /*21a0*/  @!P6 LDS R28, [R41+0x1400] ;  /* 0x00140000291ce984 */ /* 0x000e680000000800 */
[----:B-1----:R-:W1:Y:S02]  /*21b0*/  SHFL.BFLY PT, R11, R28, 0x1, 0x1f ;  /* 0x0c201f001c0b7f89 */ /* 0x002e6400000e0000 */
[----:B-1----:R-:W-:-:S05]  /*21c0*/  FADD R4, R28, R11 ;  /* 0x0000000b1c047221 */ /* 0x002fca0000000000 */
[----:B------:R1:W-:Y:S01]  /*21d0*/  @P0 STS [R41+0x1400], R4 ;  /* 0x0014000429000388 */ /* 0x0003e20000000800 */
[----:B------:R-:W-:Y:S06]  /*21e0*/  BAR.SYNC.DEFER_BLOCKING 0x0 ;  /* 0x0000000000007b1d */ /* 0x000fec0000010000 */
[----:B------:R1:W2:Y:S01]  /*21f0*/  LDS R40, [R3+0x1400] ;  /* 0x0014000003287984 */ /* 0x0002a20000000800 */
[----:B------:R-:W3:Y:S02]  /*2200*/  SYNCS.PHASECHK.TRANS64.TRYWAIT P3, [UR12], R29 ;  /* 0x0000001dff0075a7 */ /* 0x000ee4000806110c */
[----:B-123--:R-:W-:Y:S05]  /*2210*/  @!P3 BRA `(.L_x_14) ;  /* 0x0000001000f4b947 */ /* 0x00efea0003800000 */
.L_x_23:
[----:B------:R-:W-:Y:S01]  /*2220*/  IADD3 R4, P3, PT, R22, UR24, RZ ;  /* 0x0000001816047c10 */ /* 0x000fe2000ff7e0ff */
[----:B------:R-:W2:Y:S03]  /*2230*/  LDG.E.U8 R41, desc[UR22][R44.64] ;  /* 0x000000162c297981 */ /* 0x000ea6000c1e1100 */
[----:B------:R-:W-:Y:S02]  /*2240*/  IADD3.X R5, PT, PT, R23, UR4, RZ, P3, !PT ;  /* 0x0000000417057c10 */ /* 0x000fe40009ffe4ff */
[----:B------:R-:W-:-:S03]  /*2250*/  F2FP.SATFINITE.E4M3.F32.PACK_AB_MERGE_C R11, R43, R42, RZ ;  /* 0x0000002a2b0b723e */ /* 0x000fc600048070ff */
[----:B------:R1:W3:Y:S02]  /*2260*/  LDG.E.U8 R45, desc[UR22][R4.64] ;  /* 0x00000016042d7981 */ /* 0x0002e4000c1e1100 */
[----:B-1----:R-:W-:-:S04]  /*2270*/  IADD3 R4, P3, PT, R18, UR24, RZ ;  /* 0x0000001812047c10 */ /* 0x002fc8000ff7e0ff */
[----:B------:R-:W-:Y:S02]  /*2280*/  IADD3.X R5, PT, PT, R19, UR4, RZ, P3, !PT ;  /* 0x0000000413057c10 */ /* 0x000fe40009ffe4ff */
[----:B------:R-:W-:-:S03]  /*2290*/  IADD3 R42, P3, PT, R16, UR24, RZ ;  /* 0x00000018102a7c10 */ /* 0x000fc6000ff7e0ff */
[----:B------:R1:W4:Y:S01]  /*22a0*/  LDG.E.U8 R44, desc[UR22][R4.64] ;  /* 0x00000016042c7981 */ /* 0x000322000c1e1100 */
[----:B------:R-:W-:-:S05]  /*22b0*/  IADD3.X R43, PT, PT, R17, UR4, RZ, P3, !PT ;  /* 0x00000004112b7c10 */ /* 0x000fca0009ffe4ff */
[----:B------:R-:W5:Y:S01]  /*22c0*/  LDG.E.U8 R42, desc[UR22][R42.64] ;  /* 0x000000162a2a7981 */ /* 0x000f62000c1e1100 */
[----:B------:R-:W-:Y:S01]  /*22d0*/  F2FP.SATFINITE.E4M3.F32.PACK_AB_MERGE_C R10, R10, R9, RZ ;  /* 0x000000090a0a723e */ /* 0x000fe200048070ff */
[----:B------:R-:W-:Y:S01]  /*22e0*/  FADD R9, -R15, R26 ;  /* 0x0000001a0f097221 */ /* 0x000fe20000000100 */
[----:B------:R-:W-:Y:S01]  /*22f0*/  F2FP.SATFINITE.E4M3.F32.PACK_AB_MERGE_C R26, R6, R27, R11 ;  /* 0x0000001b061a723e */ /* 0x000fe2000480700b */
[----:B------:R-:W-:Y:S01]  /*2300*/  ULEA UR12, UR21, UR10, 0x3 ;  /* 0x0000000a150c7291 */ /* 0x000fe2000f8e18ff */
[----:B------:R-:W-:Y:S01]  /*2310*/  F2FP.SATFINITE.E4M3.F32.PACK_AB_MERGE_C R27, R8, R7, R10 ;  /* 0x00000007081b723e */ /* 0x000fe2000480700a */
[----:B------:R-:W-:Y:S01]  /*2320*/  FMUL R29, R9, 1.4426950216293334961 ;  /* 0x3fb8aa3b091d7820 */ /* 0x000fe20000400000 */
[----:B------:R-:W-:Y:S01]  /*2330*/  UMOV UR4, UR5 ;  /* 0x0000000500047c82 */ /* 0x000fe20008000000 */
[----:B-1----:R-:W-:Y:S01]  /*2340*/  LDTM.16dp32bit_t0_t15.x8 R4, tmem[UR11] ;  /* 0x0000000b000479ee */ /* 0x002fe20008980000 */
[----:B------:R-:W1:Y:S01]  /*2350*/  LDTM.16dp32bit_t16_t31.x8 R4, tmem[UR11+0x8] ;  /* 0x0000080b000479ee */ /* 0x000e6200089a0000 */
[----:B------:R-:W-:-:S02]  /*2360*/  UIADD3 UR12, UPT, UPT, UR12, 0x1c00, URZ ;  /* 0x00001c000c0c7890 */ /* 0x000fc4000fffe0ff */
[----:B------:R-:W1:Y:S02]  /*2370*/  MUFU.EX2 R29, R29 ;  /* 0x0000001d001d7308 */ /* 0x000e640000000800 */
[C---:B-1----:R-:W-:Y:S01]  /*2380*/  FMUL R4, R29.reuse, R4 ;  /* 0x000000041d047220 */ /* 0x042fe20000400000 */
[C---:B------:R-:W-:Y:S01]  /*2390*/  FMUL R5, R29.reuse, R5 ;  /* 0x000000051d057220 */ /* 0x040fe20000400000 */
[C---:B------:R-:W-:Y:S01]  /*23a0*/  FMUL R6, R29.reuse, R6 ;  /* 0x000000061d067220 */ /* 0x040fe20000400000 */
[C---:B------:R-:W-:Y:S01]  /*23b0*/  FMUL R7, R29.reuse, R7 ;  /* 0x000000071d077220 */ /* 0x040fe20000400000 */
[C---:B------:R-:W-:Y:S01]  /*23c0*/  FMUL R8, R29.reuse, R8 ;  /* 0x000000081d087220 */ /* 0x040fe20000400000 */
[C---:B------:R-:W-:Y:S01]  /*23d0*/  FMUL R9, R29.reuse, R9 ;  /* 0x000000091d097220 */ /* 0x040fe20000400000 */
[C---:B------:R-:W-:Y:S01]  /*23e0*/  FMUL R10, R29.reuse, R10 ;  /* 0x0000000a1d0a7220 */ /* 0x040fe20000400000 */
[----:B------:R-:W-:Y:S01]  /*23f0*/  FMUL R11, R29, R11 ;  /* 0x0000000b1d0b7220 */ /* 0x000fe20000400000 */
[----:B--2---:R1:W-:Y:S04]  /*2400*/  STS.U8 [R13+UR10+0x1800], R41 ;  /* 0x001800290d007988 */ /* 0x0043e8000800000a */
[----:B---3--:R1:W-:Y:S04]  /*2410*/  STS.U8 [R13+UR10+0x1900], R45 ;  /* 0x0019002d0d007988 */ /* 0x0083e8000800000a */
[----:B----4-:R1:W-:Y:S04]  /*2420*/  STS.U8 [R13+UR10+0x1a00], R44 ;  /* 0x001a002c0d007988 */ /* 0x0103e8000800000a */
[----:B-----5:R1:W-:Y:S04]  /*2430*/  STS.U8 [R13+UR10+0x1b00], R42 ;  /* 0x001b002a0d007988 */ /* 0x0203e8000800000a */
[----:B------:R1:W-:Y:S01]  /*2440*/  STS.64 [R14+0x800], R26 ;  /* 0x0008001a0e007388 */ /* 0x0003e20000000a00 */
[----:B------:R-:W-:Y:S01]  /*2450*/  NOP ;  /* 0x0000000000007918 */ /* 0x000fe20000000000 */
[----:B------:R1:W-:Y:S01]  /*2460*/  STTM.16dp32bit_t0_t15.x8 tmem[UR11], R4 ;  /* 0x00000004000079ed */ /* 0x0003e2000898000b */
[----:B------:R1:W-:Y:S01]  /*2470*/  STTM.16dp32bit_t16_t31.x8 tmem[UR11+0x8], R4 ;  /* 0x00000804000079ed */ /* 0x0003e200089a000b */
[----:B------:R-:W2:Y:S02]  /*2480*/  FENCE.VIEW.ASYNC.T ;  /* 0x00000000000073c6 */ /* 0x000ea40000000200 */
[----:B--2---:R-:W-:Y:S06]  /*2490*/  BAR.SYNC.DEFER_BLOCKING 0x0 ;  /* 0x0000000000007b1d */ /* 0x004fec0000010000 */
[----:B------:R2:W-:Y:S06]  /*24a0*/  MEMBAR.ALL.CTA ;  /* 0x0000000000007992 */ /* 0x0005ec0000008000 */
[----:B--2---:R-:W2:Y:S02]  /*24b0*/  FENCE.VIEW.ASYNC.S ;  /* 0x00000000000073c6 */ /* 0x004ea40000000000 */
[----:B--2---:R-:W-:Y:S06]  /*24c0*/  BAR.SYNC.DEFER_BLOCKING 0x0 ;  /* 0x0000000000007b1d */ /* 0x004fec0000010000 */
[----:B------:R-:W-:Y:S05]  /*24d0*/  BRA.U UP1, `(.L_x_15) ;  /* 0x0000000101307547 */ /* 0x000fea000b800000 */
[----:B0-----:R-:W-:Y:S01]  /*24e0*/  UMOV UR8, UR12 ;  /* 0x0000000c00087c82 */ /* 0x001fe20008000000 */
        /* <DEDUP_REMOVED lines=8> */
[----:B------:R2:W-:Y:S01]  /*2570*/  UTCQMMA gdesc[UR16], gdesc[UR14], tmem[UR25], tmem[UR30], idesc[UR31], UPT ;  /* 0x00ff1e0e100075ea */ /* 0x0005e2000b800319 */
[----:B------:R2:W-:Y:S01]  /*2580*/  UTCBAR [UR5], URZ ;  /* 0x000000ff050073e9 */ /* 0x0005e200080000ff */
[----:B------:R-:W-:-:S02]  /*2590*/  NOP ;  /* 0x0000000000007918 */ /* 0x000fc40000000000 */
.L_x_15:
[----:B------:R-:W-:Y:S01]  /*25a0*/  UIADD3 UR21, UPT, UPT, UR21, 0x1, URZ ;  /* 0x0000000115157890 */ /* 0x000fe2000fffe0ff */
[----:B------:R-:W-:Y:S01]  /*25b0*/  FFMA R20, R29, R20, R40 ;  /* 0x000000141d147223 */ /* 0x000fe20000000028 */
[----:B------:R-:W-:Y:S01]  /*25c0*/  UIADD3 UR6, UPT, UPT, UR6, 0x20, URZ ;  /* 0x0000002006067890 */ /* 0x000fe2000fffe0ff */
[----:B------:R-:W-:Y:S01]  /*25d0*/  IMAD.IADD R24, R21, 0x1, R24 ;  /* 0x0000000115187824 */ /* 0x000fe200078e0218 */
[----:B------:R-:W-:Y:S01]  /*25e0*/  UISETP.GT.AND UP2, UPT, UR21, 0x1, UPT ;  /* 0x000000011500788c */ /* 0x000fe2000bf44270 */
[----:B------:R-:W-:Y:S01]  /*25f0*/  IMAD.U32 R29, RZ, RZ, UR4 ;  /* 0x00000004ff1d7e24 */ /* 0x000fe2000f8e00ff */
[----:B------:R-:W-:Y:S01]  /*2600*/  UIADD3 UR24, UPT, UPT, UR20, UR24, URZ ;  /* 0x0000001814187290 */ /* 0x000fe2000fffe0ff */
[----:B-1----:R-:W-:Y:S01]  /*2610*/  IMAD.MOV.U32 R26, RZ, RZ, R15 ;  /* 0x000000ffff1a7224 */ /* 0x002fe200078e000f */
[----:B--2---:R-:W-:Y:S02]  /*2620*/  USEL UR5, URZ, 0x1, !UP2 ;  /* 0x00000001ff057887 */ /* 0x004fe4000d000000 */
[----:B------:R-:W-:-:S02]  /*2630*/  USEL UR21, UR21, URZ, !UP2 ;  /* 0x000000ff15157287 */ /* 0x000fc4000d000000 */
[----:B------:R-:W-:Y:S02]  /*2640*/  UISETP.GE.AND UP2, UPT, UR6, UR13, UPT ;  /* 0x0000000d0600728c */ /* 0x000fe4000bf46270 */
[----:B------:R-:W-:-:S07]  /*2650*/  ULOP3.LUT UR5, UR4, UR5, URZ, 0x3c, !UPT ;  /* 0x0000000504057292 */ /* 0x000fce000f8e3cff */
[----:B------:R-:W-:Y:S05]  /*2660*/  BRA.U !UP2, `(.L_x_16) ;  /* 0xfffffff50a0c7547 */ /* 0x000fea000b83ffff */
.L_x_11:
[----:B------:R-:W1:Y:S01]  /*2670*/  LDCU UR5, c[0x0][0x3f0] ;  /* 0x00007e00ff0577ac */ /* 0x000e620008000800 */
[----:B--2---:R-:W-:Y:S01]  /*2680*/  IMAD.MOV.U32 R25, RZ, RZ, R20 ;  /* 0x000000ffff197224 */ /* 0x004fe200078e0014 */
[C---:B------:R-:W-:Y:S01]  /*2690*/  LOP3.LUT R3, R0.reuse, 0x10, RZ, 0xc0, !PT ;  /* 0x0000001000037812 */ /* 0x040fe200078ec0ff */
[----:B------:R-:W-:Y:S01]  /*26a0*/  IMAD.SHL.U32 R13, R0, 0x4, RZ ;  /* 0x00000004000d7824 */ /* 0x000fe200078e00ff */
[----:B------:R-:W-:Y:S01]  /*26b0*/  SHF.R.S32.HI R14, RZ, 0x5, R0 ;  /* 0x00000005ff0e7819 */ /* 0x000fe20000011400 */
[C---:B------:R-:W-:Y:S01]  /*26c0*/  FMUL R12, R25.reuse, 8388608 ;  /* 0x4b000000190c7820 */ /* 0x040fe20000400000 */
[----:B------:R-:W-:Y:S02]  /*26d0*/  FSETP.GEU.AND P0, PT, R25, 1.175494350822287508e-38, PT ;  /* 0x008000001900780b */ /* 0x000fe40003f0e000 */
[----:B------:R-:W-:Y:S02]  /*26e0*/  ISETP.NE.U32.AND P4, PT, R3, RZ, PT ;  /* 0x000000ff0300720c */ /* 0x000fe40003f85070 */
[----:B------:R-:W-:-:S02]  /*26f0*/  FSEL R12, R12, R25, !P0 ;  /* 0x000000190c0c7208 */ /* 0x000fc40004000000 */
[----:B------:R-:W-:Y:S02]  /*2700*/  FSETP.GT.AND P3, PT, |R25|, 8.50705917302346158658e+37, PT ;  /* 0x7e8000001900780b */ /* 0x000fe40003f64200 */
[----:B------:R-:W-:Y:S01]  /*2710*/  LOP3.LUT R17, R0, 0x40, RZ, 0xc0, !PT ;  /* 0x0000004000117812 */ /* 0x000fe200078ec0ff */
[----:B------:R-:W-:Y:S01]  /*2720*/  VIADD R3, R12, 0xc0cafb0d ;  /* 0xc0cafb0d0c037836 */ /* 0x000fe20000000000 */
[----:B------:R-:W-:Y:S01]  /*2730*/  LOP3.LUT R23, R0, 0x80, RZ, 0xc0, !PT ;  /* 0x0000008000177812 */ /* 0x000fe200078ec0ff */
[----:B-1----:R-:W-:Y:S01]  /*2740*/  UISETP.GE.AND UP0, UPT, UR5, 0x1, UPT ;  /* 0x000000010500788c */ /* 0x002fe2000bf06270 */
[----:B------:R-:W-:-:S08]  /*2750*/  SEL R16, RZ, 0x440, !P4 ;  /* 0x00000440ff107807 */ /* 0x000fd00006000000 */
[----:B------:R-:W-:Y:S05]  /*2760*/  BRA.U !UP0, `(.L_x_17) ;  /* 0x0000000108107547 */ /* 0x000fea000b800000 */
[----:B------:R-:W-:-:S06]  /*2770*/  USHF.L.U32 UR4, UR4, 0x1f, URZ ;  /* 0x0000001f04047899 */ /* 0x000fcc00080006ff */
[----:B0-----:R-:W-:-:S04]  /*2780*/  IMAD.U32 R4, RZ, RZ, UR4 ;  /* 0x00000004ff047e24 */ /* 0x001fc8000f8e00ff */
[----:B------:R-:W0:Y:S02]  /*2790*/  SYNCS.PHASECHK.TRANS64.TRYWAIT P4, [UR12], R4 ;  /* 0x00000004ff0075a7 */ /* 0x000e24000808110c */
[----:B0-----:R-:W-:Y:S05]  /*27a0*/  @!P4 BRA `(.L_x_18) ;  /* 0x0000000c009cc947 */ /* 0x001fea0003800000 */
.L_x_17:
[----:B------:R-:W-:Y:S01]  /*27b0*/  BAR.SYNC.DEFER_BLOCKING 0x0 ;  /* 0x0000000000007b1d */ /* 0x000fe20000010000 */
[C---:B------:R-:W-:Y:S01]  /*27c0*/  FSETP.GEU.AND P4, PT, |R25|.reuse, 1.175494350822287508e-38, PT ;  /* 0x008000001900780b */ /* 0x040fe20003f8e200 */
[----:B------:R-:W-:Y:S01]  /*27d0*/  @P3 FMUL R25, R25, 0.25 ;  /* 0x3e80000019193820 */ /* 0x000fe20000400000 */
[----:B------:R-:W-:Y:S01]  /*27e0*/  SGXT R14, R14, 0x1 ;  /* 0x000000010e0e781a */ /* 0x000fe20000000200 */
[----:B------:R-:W-:Y:S01]  /*27f0*/  IMAD.MOV.U32 R19, RZ, RZ, 0x3dc6b27f ;  /* 0x3dc6b27fff137424 */ /* 0x000fe200078e00ff */
[----:B------:R-:W-:Y:S01]  /*2800*/  LEA.HI R18, R17, R16, RZ, 0x1b ;  /* 0x0000001011127211 */ /* 0x000fe200078fd8ff */
[----:B------:R-:W1:Y:S01]  /*2810*/  LDCU.64 UR4, c[0x0][0x3e0] ;  /* 0x00007c00ff0477ac */ /* 0x000e620008000a00 */
[----:B------:R-:W-:Y:S02]  /*2820*/  LOP3.LUT R16, R14, 0x440, RZ, 0xc0, !PT ;  /* 0x000004400e107812 */ /* 0x000fe400078ec0ff */
[----:B------:R-:W-:Y:S01]  /*2830*/  LOP3.LUT R3, R3, 0xff800000, RZ, 0xc0, !PT ;  /* 0xff80000003037812 */ /* 0x000fe200078ec0ff */
[----:B------:R-:W-:Y:S01]  /*2840*/  IMAD R23, R23, 0x2, R18 ;  /* 0x0000000217177824 */ /* 0x000fe200078e0212 */
[----:B------:R-:W-:-:S02]  /*2850*/  LEA R21, R17, UR10, 0x1 ;  /* 0x0000000a11157c11 */ /* 0x000fc4000f8e08ff */
[----:B------:R-:W-:Y:S01]  /*2860*/  LOP3.LUT R18, R16, 0x27c, R13, 0x78, !PT ;  /* 0x0000027c10127812 */ /* 0x000fe200078e780d */
[----:B------:R-:W-:Y:S01]  /*2870*/  @!P4 FMUL R25, R25, 16777216 ;  /* 0x4b8000001919c820 */ /* 0x000fe20000400000 */
[----:B------:R-:W-:Y:S01]  /*2880*/  FSEL R16, RZ, -23, P0 ;  /* 0xc1b80000ff107808 */ /* 0x000fe20000000000 */
[----:B------:R-:W-:Y:S01]  /*2890*/  IMAD.IADD R14, R12, 0x1, -R3 ;  /* 0x000000010c0e7824 */ /* 0x000fe200078e0a03 */
[----:B------:R-:W-:Y:S02]  /*28a0*/  I2FP.F32.S32 R17, R3 ;  /* 0x0000000300117245 */ /* 0x000fe40000201400 */
[----:B------:R-:W-:Y:S01]  /*28b0*/  LOP3.LUT R20, R13, 0xbc, RZ, 0xc0, !PT ;  /* 0x000000bc0d147812 */ /* 0x000fe200078ec0ff */
[----:B------:R-:W-:Y:S02]  /*28c0*/  IMAD.IADD R13, R18, 0x1, R21 ;  /* 0x00000001120d7824 */ /* 0x000fe400078e0215 */
[----:B------:R-:W-:Y:S01]  /*28d0*/  FADD R14, R14, -1 ;  /* 0xbf8000000e0e7421 */ /* 0x000fe20000000000 */
[----:B------:R-:W-:Y:S01]  /*28e0*/  FFMA.FTZ R16, R17, 1.1920928955078125e-07, R16 ;  /* 0x3400000011107823 */ /* 0x000fe20000010010 */
[----:B------:R-:W-:Y:S01]  /*28f0*/  ISETP.GE.U32.AND P0, PT, R12, 0x7f800000, PT ;  /* 0x7f8000000c00780c */ /* 0x000fe20003f06070 */
[----:B------:R-:W2:Y:S02]  /*2900*/  @!P2 SYNCS.CCTL.IV [UR10+0x1c00] ;  /* 0x001c0000ff00a9b1 */ /* 0x000ea4000800000a */
[----:B--2---:R-:W-:Y:S01]  /*2910*/  BAR.SYNC.DEFER_BLOCKING 0x0 ;  /* 0x0000000000007b1d */ /* 0x004fe20000010000 */
[----:B------:R-:W-:Y:S01]  /*2920*/  FFMA.FTZ R19, R14, R19, -0.16845393180847167969 ;  /* 0xbe2c7f300e137423 */ /* 0x000fe20000010013 */
[----:B------:R-:W-:Y:S01]  /*2930*/  IMAD.IADD R3, R20, 0x1, R23 ;  /* 0x0000000114037824 */ /* 0x000fe200078e0217 */
[----:B-1----:R-:W-:-:S02]  /*2940*/  UIMAD UR4, UR7, UR4, URZ ;  /* 0x00000004070472a4 */ /* 0x002fc4000f8e02ff */
[C---:B------:R-:W-:Y:S01]  /*2950*/  FFMA.FTZ R19, R14.reuse, R19, 0.1716887056827545166 ;  /* 0x3e2fcf2a0e137423 */ /* 0x040fe20000010013 */
[----:B------:R-:W1:Y:S01]  /*2960*/  MUFU.RCP R17, R25 ;  /* 0x0000001900117308 */ /* 0x000e620000001000 */
[----:B------:R-:W-:Y:S01]  /*2970*/  LOP3.LUT R24, R3, 0x40, RZ, 0x3c, !PT ;  /* 0x0000004003187812 */ /* 0x000fe200078e3cff */
[----:B0-----:R-:W-:Y:S01]  /*2980*/  LDTM.16dp32bit_t0_t15.x8 R4, tmem[UR11] ;  /* 0x0000000b000479ee */ /* 0x001fe20008980000 */
[----:B------:R-:W0:Y:S01]  /*2990*/  LDTM.16dp32bit_t16_t31.x8 R4, tmem[UR11+0x8] ;  /* 0x0000080b000479ee */ /* 0x000e2200089a0000 */
[----:B------:R-:W-:-:S04]  /*29a0*/  FFMA.FTZ R19, R14, R19, -0.17900948226451873779 ;  /* 0xbe374e430e137423 */ /* 0x000fc80000010013 */
[----:B------:R-:W-:-:S04]  /*29b0*/  FFMA.FTZ R19, R14, R19, 0.20512372255325317383 ;  /* 0x3e520bf40e137423 */ /* 0x000fc80000010013 */
[----:B------:R-:W-:-:S04]  /*29c0*/  FFMA.FTZ R19, R14, R19, -0.24046532809734344482 ;  /* 0xbe763c8b0e137423 */ /* 0x000fc80000010013 */
[C---:B------:R-:W-:Y:S01]  /*29d0*/  FFMA.FTZ R19, R14.reuse, R19, 0.28857114911079406738 ;  /* 0x3e93bf990e137423 */ /* 0x040fe20000010013 */
[----:B------:R-:W2:Y:S01]  /*29e0*/  @!P2 SYNCS.CCTL.IV [UR10+0x1c08] ;  /* 0x001c0800ff00a9b1 */ /* 0x000ea2000800000a */
[----:B------:R-:W-:Y:S02]  /*29f0*/  NOP ;  /* 0x0000000000007918 */ /* 0x000fe40000000000 */
[----:B------:R-:W-:Y:S01]  /*2a00*/  FFMA.FTZ R19, R14, R19, -0.36067417263984680176 ;  /* 0xbeb8aa490e137423 */ /* 0x000fe20000010013 */
[----:B------:R-:W-:-:S03]  /*2a10*/  FSETP.NEU.AND P2, PT, R12, RZ, PT ;  /* 0x000000ff0c00720b */ /* 0x000fc60003f4d000 */
[----:B------:R-:W-:Y:S01]  /*2a20*/  FFMA.FTZ R19, R14, R19, 0.48089820146560668945 ;  /* 0x3ef6384a0e137423 */ /* 0x000fe20000010013 */
[----:B0-----:R-:W-:Y:S01]  /*2a30*/  @P3 FMUL R6, R6, 0.25 ;  /* 0x3e80000006063820 */ /* 0x001fe20000400000 */
[----:B------:R-:W-:Y:S01]  /*2a40*/  @P3 FMUL R7, R7, 0.25 ;  /* 0x3e80000007073820 */ /* 0x000fe20000400000 */
[----:B------:R-:W-:Y:S01]  /*2a50*/  @P3 FMUL R4, R4, 0.25 ;  /* 0x3e80000004043820 */ /* 0x000fe20000400000 */
[----:B------:R-:W-:Y:S01]  /*2a60*/  @P3 FMUL R5, R5, 0.25 ;  /* 0x3e80000005053820 */ /* 0x000fe20000400000 */
[----:B------:R-:W-:Y:S01]  /*2a70*/  @P3 FMUL R8, R8, 0.25 ;  /* 0x3e80000008083820 */ /* 0x000fe20000400000 */
[----:B------:R-:W-:Y:S01]  /*2a80*/  @P3 FMUL R9, R9, 0.25 ;  /* 0x3e80000009093820 */ /* 0x000fe20000400000 */
[----:B------:R-:W-:Y:S01]  /*2a90*/  @P3 FMUL R10, R10, 0.25 ;  /* 0x3e8000000a0a3820 */ /* 0x000fe20000400000 */
[----:B------:R-:W-:Y:S01]  /*2aa0*/  @P3 FMUL R11, R11, 0.25 ;  /* 0x3e8000000b0b3820 */ /* 0x000fe20000400000 */
[----:B------:R-:W-:Y:S01]  /*2ab0*/  @!P4 FMUL R6, R6, 16777216 ;  /* 0x4b8000000606c820 */ /* 0x000fe20000400000 */
[----:B------:R-:W-:Y:S01]  /*2ac0*/  @!P4 FMUL R7, R7, 16777216 ;  /* 0x4b8000000707c820 */ /* 0x000fe20000400000 */
[----:B------:R-:W-:Y:S01]  /*2ad0*/  @!P4 FMUL R4, R4, 16777216 ;  /* 0x4b8000000404c820 */ /* 0x000fe20000400000 */
[----:B------:R-:W-:Y:S01]  /*2ae0*/  @!P4 FMUL R5, R5, 16777216 ;  /* 0x4b8000000505c820 */ /* 0x000fe20000400000 */
[----:B------:R-:W-:Y:S01]  /*2af0*/  @!P4 FMUL R8, R8, 16777216 ;  /* 0x4b8000000808c820 */ /* 0x000fe20000400000 */
[----:B------:R-:W-:Y:S01]  /*2b00*/  @!P4 FMUL R9, R9, 16777216 ;  /* 0x4b8000000909c820 */ /* 0x000fe20000400000 */
[----:B------:R-:W-:Y:S01]  /*2b10*/  @!P4 FMUL R10, R10, 16777216 ;  /* 0x4b8000000a0ac820 */ /* 0x000fe20000400000 */
[----:B------:R-:W-:Y:S01]  /*2b20*/  @!P4 FMUL R11, R11, 16777216 ;  /* 0x4b8000000b0bc820 */ /* 0x000fe20000400000 */
        /* <DEDUP_REMOVED lines=8> */
[----:B------:R-:W-:Y:S01]  /*2bb0*/  F2FP.SATFINITE.E4M3.F32.PACK_AB_MERGE_C R6, R7, R6, RZ ;  /* 0x000000060706723e */ /* 0x000fe200048070ff */
[C---:B------:R-:W-:Y:S01]  /*2bc0*/  FFMA.FTZ R19, R14.reuse, R19, -0.72134751081466674805 ;  /* 0xbf38aa3b0e137423 */ /* 0x040fe20000010013 */
[----:B------:R-:W-:Y:S01]  /*2bd0*/  F2FP.SATFINITE.E4M3.F32.PACK_AB_MERGE_C R4, R5, R4, RZ ;  /* 0x000000040504723e */ /* 0x000fe200048070ff */
[----:B------:R-:W-:Y:S01]  /*2be0*/  @P0 IMAD.MOV.U32 R17, RZ, RZ, 0x7f800000 ;  /* 0x7f800000ff110424 */ /* 0x000fe200078e00ff */
[----:B------:R-:W-:Y:S01]  /*2bf0*/  F2FP.SATFINITE.E4M3.F32.PACK_AB_MERGE_C R8, R9, R8, RZ ;  /* 0x000000080908723e */ /* 0x000fe200048070ff */
[----:B------:R-:W-:Y:S01]  /*2c00*/  FMUL R19, R14, R19 ;  /* 0x000000130e137220 */ /* 0x000fe20000400000 */
[----:B------:R-:W-:-:S02]  /*2c10*/  F2FP.SATFINITE.E4M3.F32.PACK_AB_MERGE_C R10, R11, R10, RZ ;  /* 0x0000000a0b0a723e */ /* 0x000fc400048070ff */
[----:B------:R-:W-:Y:S01]  /*2c20*/  LOP3.LUT R11, R6, 0xffff, RZ, 0xc0, !PT ;  /* 0x0000ffff060b7812 */ /* 0x000fe200078ec0ff */
[----:B------:R-:W-:Y:S01]  /*2c30*/  FMUL R19, R14, R19 ;  /* 0x000000130e137220 */ /* 0x000fe20000400000 */
[----:B------:R-:W-:Y:S02]  /*2c40*/  LOP3.LUT R5, R4, 0xffff, RZ, 0xc0, !PT ;  /* 0x0000ffff04057812 */ /* 0x000fe400078ec0ff */
[----:B------:R-:W-:Y:S01]  /*2c50*/  LOP3.LUT R6, R8, 0xffff, RZ, 0xc0, !PT ;  /* 0x0000ffff08067812 */ /* 0x000fe200078ec0ff */
[----:B------:R-:W-:Y:S01]  /*2c60*/  FFMA.FTZ R19, R14, 1.4426950216293334961, R19 ;  /* 0x3fb8aa3b0e137823 */ /* 0x000fe20000010013 */
[----:B------:R-:W-:Y:S02]  /*2c70*/  LOP3.LUT R18, R10, 0xffff, RZ, 0xc0, !PT ;  /* 0x0000ffff0a127812 */ /* 0x000fe400078ec0ff */
[----:B------:R-:W-:Y:S01]  /*2c80*/  SHF.R.U32.HI R4, RZ, 0x8, R5 ;  /* 0x00000008ff047819 */ /* 0x000fe20000011605 */
[----:B------:R-:W-:Y:S01]  /*2c90*/  FADD R16, R16, R19 ;  /* 0x0000001310107221 */ /* 0x000fe20000000000 */
[--C-:B------:R-:W-:Y:S01]  /*2ca0*/  PRMT R8, R5, 0x3340, R6.reuse ;  /* 0x0000334005087816 */ /* 0x100fe20000000006 */
[----:B------:R-:W-:Y:S01]  /*2cb0*/  @P0 FFMA.FTZ R16, R12, R17, +INF ;  /* 0x7f8000000c100423 */ /* 0x000fe20000010011 */
[----:B------:R-:W-:-:S02]  /*2cc0*/  SHF.R.U32.HI R6, RZ, 0x8, R6 ;  /* 0x00000008ff067819 */ /* 0x000fc40000011606 */
[----:B------:R-:W-:Y:S02]  /*2cd0*/  SHF.R.U32.HI R5, RZ, 0x8, R11 ;  /* 0x00000008ff057819 */ /* 0x000fe4000001160b */
[----:B------:R-:W-:Y:S02]  /*2ce0*/  SHF.R.U32.HI R7, RZ, 0x8, R18 ;  /* 0x00000008ff077819 */ /* 0x000fe40000011612 */
[----:B------:R-:W-:Y:S02]  /*2cf0*/  LOP3.LUT R9, R4, 0xffff, RZ, 0xc0, !PT ;  /* 0x0000ffff04097812 */ /* 0x000fe400078ec0ff */
[----:B------:R-:W-:Y:S02]  /*2d00*/  LOP3.LUT R6, R6, 0xffff, RZ, 0xc0, !PT ;  /* 0x0000ffff06067812 */ /* 0x000fe400078ec0ff */
[----:B------:R-:W-:Y:S02]  /*2d10*/  LOP3.LUT R10, R5, 0xffff, RZ, 0xc0, !PT ;  /* 0x0000ffff050a7812 */ /* 0x000fe400078ec0ff */
[----:B------:R-:W-:-:S02]  /*2d20*/  LOP3.LUT R7, R7, 0xffff, RZ, 0xc0, !PT ;  /* 0x0000ffff07077812 */ /* 0x000fc400078ec0ff */
[----:B------:R-:W-:Y:S02]  /*2d30*/  PRMT R9, R9, 0x3340, R6 ;  /* 0x0000334009097816 */ /* 0x000fe40000000006 */
[----:B------:R-:W-:Y:S02]  /*2d40*/  PRMT R4, R11, 0x3340, R18 ;  /* 0x000033400b047816 */ /* 0x000fe40000000012 */
[----:B------:R-:W-:Y:S01]  /*2d50*/  PRMT R7, R10, 0x3340, R7 ;  /* 0x000033400a077816 */ /* 0x000fe20000000007 */
[----:B------:R-:W0:Y:S01]  /*2d60*/  LDC R11, c[0x0][0x3e8] ;  /* 0x0000fa00ff0b7b82 */ /* 0x000e220000000800 */
[----:B------:R-:W-:Y:S02]  /*2d70*/  PRMT R8, R8, 0x5410, R9 ;  /* 0x0000541008087816 */ /* 0x000fe40000000009 */
[----:B------:R-:W-:Y:S01]  /*2d80*/  PRMT R6, R4, 0x5410, R7 ;  /* 0x0000541004067816 */ /* 0x000fe20000000007 */
[----:B------:R-:W-:Y:S01]  /*2d90*/  IMAD.SHL.U32 R7, R0, 0x10, RZ ;  /* 0x0000001000077824 */ /* 0x000fe200078e00ff */
[--C-:B------:R-:W-:Y:S01]  /*2da0*/  SHF.R.U32.HI R4, RZ, 0x2, R0.reuse ;  /* 0x00000002ff047819 */ /* 0x100fe20000011600 */
[----:B--2---:R-:W-:Y:S01]  /*2db0*/  STS [R13], R8 ;  /* 0x000000080d007388 */ /* 0x004fe20000000800 */
[----:B------:R-:W-:-:S02]  /*2dc0*/  SHF.R.U32.HI R10, RZ, 0x6, R0 ;  /* 0x00000006ff0a7819 */ /* 0x000fc40000011600 */
[----:B------:R-:W-:Y:S01]  /*2dd0*/  LOP3.LUT R5, R4, 0x38, RZ, 0xc0, !PT ;  /* 0x0000003804057812 */ /* 0x000fe200078ec0ff */
[----:B------:R1:W-:Y:S01]  /*2de0*/  STS [R13+0x100], R6 ;  /* 0x000100060d007388 */ /* 0x0003e20000000800 */
[----:B------:R-:W-:Y:S02]  /*2df0*/  SGXT.U32 R10, R10, 0x2 ;  /* 0x000000020a0a781a */ /* 0x000fe40000000000 */
[----:B------:R-:W-:Y:S01]  /*2e00*/  LOP3.LUT R20, R5, 0x1f, R0, 0xf8, !PT ;  /* 0x0000001f05147812 */ /* 0x000fe200078ef800 */
[----:B------:R-:W-:Y:S01]  /*2e10*/  BAR.SYNC.DEFER_BLOCKING 0x0 ;  /* 0x0000000000007b1d */ /* 0x000fe20000010000 */
[----:B------:R-:W-:Y:S02]  /*2e20*/  LOP3.LUT R7, R7, 0x30, RZ, 0xc0, !PT ;  /* 0x0000003007077812 */ /* 0x000fe400078ec0ff */
[----:B------:R-:W-:Y:S01]  /*2e30*/  FSEL R16, R16, -INF , P2 ;  /* 0xff80000010107808 */ /* 0x000fe20001000000 */
[----:B------:R-:W-:Y:S01]  /*2e40*/  IMAD.SHL.U32 R9, R20, 0x8, RZ ;  /* 0x0000000814097824 */ /* 0x000fe200078e00ff */
[----:B------:R-:W-:-:S03]  /*2e50*/  LEA.HI R12, R0, 0xc, RZ, 0x1a ;  /* 0x0000000c000c7811 */ /* 0x000fc600078fd0ff */
[----:B------:R-:W2:Y:S01]  /*2e60*/  LDC.64 R4, c[0x0][0x398] ;  /* 0x0000e600ff047b82 */ /* 0x000ea20000000a00 */
[----:B------:R-:W-:Y:S02]  /*2e70*/  IMAD.SHL.U32 R20, R20, 0x10, RZ ;  /* 0x0000001014147824 */ /* 0x000fe400078e00ff */
[----:B------:R-:W-:Y:S01]  /*2e80*/  FFMA R22, R16, 0.69314718246459960938, R15 ;  /* 0x3f31721810167823 */ /* 0x000fe2000000000f */
[----:B-1----:R-:W-:Y:S01]  /*2e90*/  LOP3.LUT R6, R9, 0xc0, RZ, 0xc0, !PT ;  /* 0x000000c009067812 */ /* 0x002fe200078ec0ff */
[-C--:B0-----:R-:W-:Y:S02]  /*2ea0*/  IMAD R10, R10, R11.reuse, RZ ;  /* 0x0000000b0a0a7224 */ /* 0x081fe400078e02ff */
[----:B------:R-:W-:Y:S01]  /*2eb0*/  IMAD R12, R12, R11, RZ ;  /* 0x0000000b0c0c7224 */ /* 0x000fe200078e02ff */
[----:B------:R-:W-:Y:S01]  /*2ec0*/  IADD3 R21, PT, PT, R6, UR10, R7 ;  /* 0x0000000a06157c10 */ /* 0x000fe2000fffe007 */
[----:B------:R-:W-:Y:S01]  /*2ed0*/  IMAD R7, R2, UR5, RZ ;  /* 0x0000000502077c24 */ /* 0x000fe2000f8e02ff */
[----:B------:R-:W-:Y:S01]  /*2ee0*/  USHF.R.S32.HI UR5, URZ, 0x1f, UR4 ;  /* 0x0000001fff057899 */ /* 0x000fe20008011404 */
[----:B------:R-:W-:Y:S01]  /*2ef0*/  IMAD R14, R11, 0x4, R10 ;  /* 0x000000040b0e7824 */ /* 0x000fe200078e020a */
[----:B------:R-:W-:-:S02]  /*2f00*/  LEA.HI R6, R0, 0x1c, RZ, 0x1a ;  /* 0x0000001c00067811 */ /* 0x000fc400078fd0ff */
[----:B------:R-:W-:Y:S01]  /*2f10*/  LOP3.LUT R20, R20, 0xf0, RZ, 0xc0, !PT ;  /* 0x000000f014147812 */ /* 0x000fe200078ec0ff */
[C---:B------:R-:W-:Y:S01]  /*2f20*/  IMAD R16, R11.reuse, 0x4, R14 ;  /* 0x000000040b107824 */ /* 0x040fe200078e020e */
[----:B------:R-:W-:Y:S01]  /*2f30*/  LOP3.LUT R0, R0, 0xff, RZ, 0xc0, !PT ;  /* 0x000000ff00007812 */ /* 0x000fe200078ec0ff */
[----:B------:R-:W-:Y:S01]  /*2f40*/  IMAD R13, R6, R11, RZ ;  /* 0x0000000b060d7224 */ /* 0x000fe200078e02ff */
[----:B------:R-:W0:Y:S01]  /*2f50*/  LDS.U16 R23, [R3+UR10] ;  /* 0x0000000a03177984 */ /* 0x000e220008000400 */
[----:B------:R-:W-:-:S03]  /*2f60*/  IMAD R26, R11, 0x8, R16 ;  /* 0x000000080b1a7824 */ /* 0x000fc600078e0210 */
[----:B------:R-:W1:Y:S01]  /*2f70*/  LDS.U16 R25, [R24+UR10] ;  /* 0x0000000a18197984 */ /* 0x000e620008000400 */
[----:B------:R-:W-:Y:S01]  /*2f80*/  IMAD R28, R11, 0x4, R26 ;  /* 0x000000040b1c7824 */ /* 0x000fe200078e021a */
[----:B--2---:R-:W-:Y:S01]  /*2f90*/  IADD3 R15, P0, P2, R7, UR4, R4 ;  /* 0x00000004070f7c10 */ /* 0x004fe2000fa1e004 */
[----:B------:R-:W2:Y:S01]  /*2fa0*/  LDCU UR4, c[0x0][0x3ec] ;  /* 0x00007d80ff0477ac */ /* 0x000ea20008000800 */
[----:B------:R-:W3:Y:S01]  /*2fb0*/  LDS.U16 R3, [R3+UR10+0x200] ;  /* 0x0002000a03037984 */ /* 0x000ee20008000400 */
[----:B------:R-:W-:Y:S01]  /*2fc0*/  SHF.R.S32.HI R4, RZ, 0x1f, R7 ;  /* 0x0000001fff047819 */ /* 0x000fe20000011407 */
[----:B------:R-:W-:Y:S02]  /*2fd0*/  IMAD R17, R11, 0x4, R28 ;  /* 0x000000040b117824 */ /* 0x000fe400078e021c */
[----:B------:R-:W4:Y:S01]  /*2fe0*/  LDS.U16 R24, [R24+UR10+0x200] ;  /* 0x0002000a18187984 */ /* 0x000f220008000400 */
[----:B------:R-:W-:Y:S02]  /*2ff0*/  IADD3.X R29, PT, PT, R4, UR5, R5, P0, P2 ;  /* 0x00000005041d7c10 */ /* 0x000fe400087e4405 */
[----:B------:R-:W-:-:S02]  /*3000*/  IADD3 R8, P0, PT, R10, R15, RZ ;  /* 0x0000000f0a087210 */ /* 0x000fc40007f1e0ff */
[-C--:B------:R-:W-:Y:S02]  /*3010*/  IADD3 R6, P2, PT, R12, R15.reuse, RZ ;  /* 0x0000000f0c067210 */ /* 0x080fe40007f5e0ff */
[----:B------:R-:W-:Y:S02]  /*3020*/  IADD3 R4, P3, PT, R13, R15, RZ ;  /* 0x0000000f0d047210 */ /* 0x000fe40007f7e0ff */
[-C--:B------:R-:W-:Y:S02]  /*3030*/  LEA.HI.X.SX32 R9, R10, R29.reuse, 0x1, P0 ;  /* 0x0000001d0a097211 */ /* 0x080fe400000f0eff */
[----:B------:R-:W-:Y:S02]  /*3040*/  LEA.HI.X.SX32 R7, R12, R29, 0x1, P2 ;  /* 0x0000001d0c077211 */ /* 0x000fe400010f0eff */
[-C--:B------:R-:W-:Y:S01]  /*3050*/  IADD3 R12, P0, PT, R14, R15.reuse, RZ ;  /* 0x0000000f0e0c7210 */ /* 0x080fe20007f1e0ff */
[----:B--2---:R-:W-:Y:S01]  /*3060*/  UIMAD UR4, UR7, UR4, URZ ;  /* 0x00000004070472a4 */ /* 0x004fe2000f8e02ff */
[----:B------:R-:W-:-:S02]  /*3070*/  IADD3 R10, P2, PT, R16, R15, RZ ;  /* 0x0000000f100a7210 */ /* 0x000fc40007f5e0ff */
[-C--:B------:R-:W-:Y:S01]  /*3080*/  LEA.HI.X.SX32 R5, R13, R29.reuse, 0x1, P3 ;  /* 0x0000001d0d057211 */ /* 0x080fe200018f0eff */
[----:B------:R-:W-:Y:S01]  /*3090*/  USHF.L.U32 UR6, UR4, 0x2, URZ ;  /* 0x0000000204067899 */ /* 0x000fe200080006ff */
[-C--:B------:R-:W-:Y:S01]  /*30a0*/  LEA.HI.X.SX32 R13, R14, R29.reuse, 0x1, P0 ;  /* 0x0000001d0e0d7211 */ /* 0x080fe200000f0eff */
[----:B------:R-:W-:Y:S01]  /*30b0*/  UIMAD.WIDE UR4, UR4, 0x4, URZ ;  /* 0x00000004040478a5 */ /* 0x000fe2000f8e02ff */
[----:B------:R-:W-:Y:S02]  /*30c0*/  LEA.HI.X.SX32 R11, R16, R29, 0x1, P2 ;  /* 0x0000001d100b7211 */ /* 0x000fe400010f0eff */
[-C--:B------:R-:W-:Y:S02]  /*30d0*/  IADD3 R14, P0, PT, R26, R15.reuse, RZ ;  /* 0x0000000f1a0e7210 */ /* 0x080fe40007f1e0ff */
[-C--:B------:R-:W-:Y:S02]  /*30e0*/  IADD3 R18, P2, PT, R28, R15.reuse, RZ ;  /* 0x0000000f1c127210 */ /* 0x080fe40007f5e0ff */
[----:B------:R-:W-:-:S02]  /*30f0*/  IADD3 R16, P3, PT, R17, R15, RZ ;  /* 0x0000000f11107210 */ /* 0x000fc40007f7e0ff */
[----:B0-----:R-:W-:Y:S02]  /*3100*/  PRMT R27, R23, 0x7770, RZ ;  /* 0x00007770171b7816 */ /* 0x001fe400000000ff */
[-C--:B------:R-:W-:Y:S02]  /*3110*/  LEA.HI.X.SX32 R15, R26, R29.reuse, 0x1, P0 ;  /* 0x0000001d1a0f7211 */ /* 0x080fe400000f0eff */
[-C--:B------:R-:W-:Y:S01]  /*3120*/  LEA.HI.X.SX32 R19, R28, R29.reuse, 0x1, P2 ;  /* 0x0000001d1c137211 */ /* 0x080fe200010f0eff */
[----:B------:R0:W-:Y:S01]  /*3130*/  STG.E.U8 desc[UR22][R8.64], R27 ;  /* 0x0000001b08007986 */ /* 0x0001e2000c101116 */
[----:B------:R-:W-:Y:S02]  /*3140*/  LEA.HI.X.SX32 R17, R17, R29, 0x1, P3 ;  /* 0x0000001d11117211 */ /* 0x000fe400018f0eff */
[----:B------:R-:W-:Y:S02]  /*3150*/  PRMT R23, R23, 0x7771, RZ ;  /* 0x0000777117177816 */ /* 0x000fe400000000ff */
[----:B-1----:R-:W-:-:S02]  /*3160*/  PRMT R29, R25, 0x7770, RZ ;  /* 0x00007770191d7816 */ /* 0x002fc400000000ff */
[----:B------:R-:W-:Y:S01]  /*3170*/  PRMT R31, R25, 0x7771, RZ ;  /* 0x00007771191f7816 */ /* 0x000fe200000000ff */
[----:B------:R-:W-:Y:S01]  /*3180*/  STG.E.U8 desc[UR22][R12.64], R23 ;  /* 0x000000170c007986 */ /* 0x000fe2000c101116 */
[C---:B---3--:R-:W-:Y:S02]  /*3190*/  PRMT R25, R3.reuse, 0x7770, RZ ;  /* 0x0000777003197816 */ /* 0x048fe400000000ff */
[----:B------:R-:W-:Y:S01]  /*31a0*/  PRMT R3, R3, 0x7771, RZ ;  /* 0x0000777103037816 */ /* 0x000fe200000000ff */
[----:B------:R1:W-:Y:S01]  /*31b0*/  STG.E.U8 desc[UR22][R10.64], R29 ;  /* 0x0000001d0a007986 */ /* 0x0003e2000c101116 */
[C---:B----4-:R-:W-:Y:S02]  /*31c0*/  PRMT R33, R24.reuse, 0x7770, RZ ;  /* 0x0000777018217816 */ /* 0x050fe400000000ff */
[----:B0-----:R-:W-:Y:S01]  /*31d0*/  PRMT R9, R24, 0x7771, RZ ;  /* 0x0000777118097816 */ /* 0x001fe200000000ff */
[----:B------:R-:W-:Y:S01]  /*31e0*/  STG.E.U8 desc[UR22][R6.64], R31 ;  /* 0x0000001f06007986 */ /* 0x000fe2000c101116 */
[----:B------:R-:W-:Y:S01]  /*31f0*/  ISETP.GE.U32.AND P0, PT, R0, 0x40, PT ;  /* 0x000000400000780c */ /* 0x000fe20003f06070 */
[----:B------:R-:W-:-:S02]  /*3200*/  IMAD.HI R0, R2, 0x4, RZ ;  /* 0x0000000402007827 */ /* 0x000fc400078e02ff */
[----:B------:R-:W-:Y:S04]  /*3210*/  STG.E.U8 desc[UR22][R14.64], R25 ;  /* 0x000000190e007986 */ /* 0x000fe8000c101116 */
[----:B------:R0:W-:Y:S01]  /*3220*/  STG.E.U8 desc[UR22][R18.64], R3 ;  /* 0x0000000312007986 */ /* 0x0001e2000c101116 */
[----:B-1----:R-:W1:Y:S03]  /*3230*/  LDC.64 R10, c[0x0][0x3a0] ;  /* 0x0000e800ff0a7b82 */ /* 0x002e660000000a00 */
[----:B------:R-:W-:Y:S04]  /*3240*/  STG.E.U8 desc[UR22][R16.64], R33 ;  /* 0x0000002110007986 */ /* 0x000fe8000c101116 */
[----:B------:R-:W-:Y:S01]  /*3250*/  STG.E.U8 desc[UR22][R4.64], R9 ;  /* 0x0000000904007986 */ /* 0x000fe2000c101116 */
[----:B------:R-:W-:Y:S01]  /*3260*/  BAR.SYNC.DEFER_BLOCKING 0x0 ;  /* 0x0000000000007b1d */ /* 0x000fe20000010000 */
[----:B0-----:R-:W-:-:S05]  /*3270*/  IMAD.SHL.U32 R3, R2, 0x4, RZ ;  /* 0x0000000402037824 */ /* 0x001fca00078e00ff */
[----:B-1----:R-:W-:-:S04]  /*3280*/  IADD3 R2, P2, P3, R3, UR6, R10 ;  /* 0x0000000603027c10 */ /* 0x002fc8000fb5e00a */
[----:B------:R-:W-:Y:S01]  /*3290*/  IADD3.X R3, PT, PT, R0, UR5, R11, P2, P3 ;  /* 0x0000000500037c10 */ /* 0x000fe200097e640b */
[----:B------:R-:W-:Y:S01]  /*32a0*/  STSM.16.M88 [R21], R22 ;  /* 0x0000001615007844 */ /* 0x000fe20000000000 */
[----:B------:R-:W-:Y:S06]  /*32b0*/  BAR.SYNC.DEFER_BLOCKING 0x0 ;  /* 0x0000000000007b1d */ /* 0x000fec0000010000 */
[----:B------:R-:W0:Y:S04]  /*32c0*/  LDSM.16.M88 R7, [R20+UR10] ;  /* 0x0000000a1407783b */ /* 0x000e280008000000 */
[----:B0-----:R0:W-:Y:S01]  /*32d0*/  @!P0 STG.E desc[UR22][R2.64], R7 ;  /* 0x0000000702008986 */ /* 0x0011e2000c101916 */
[----:B------:R-:W-:Y:S06]  /*32e0*/  BAR.SYNC.DEFER_BLOCKING 0x0 ;  /* 0x0000000000007b1d */ /* 0x000fec0000010000 */
[----:B------:R-:W-:Y:S05]  /*32f0*/  @P1 BRA `(.L_x_19) ;  /* 0x00000000009c1947 */ /* 0x000fea0003800000 */
[----:B------:R-:W1:Y:S01]  /*3300*/  S2UR UR5, SR_CgaCtaId ;  /* 0x00000000000579c3 */ /* 0x000e620000008800 */
[----:B------:R-:W-:Y:S01]  /*3310*/  NOP ;  /* 0x0000000000007918 */ /* 0x000fe20000000000 */
[----:B------:R-:W-:Y:S01]  /*3320*/  UMOV UR4, 0x50 ;  /* 0x0000005000047882 */ /* 0x000fe20000000000 */
[----:B------:R-:W-:Y:S02]  /*3330*/  IMAD.U32 R0, RZ, RZ, UR25 ;  /* 0x00000019ff007e24 */ /* 0x000fe4000f8e00ff */
[----:B0-----:R-:W-:-:S03]  /*3340*/  IMAD.MOV.U32 R3, RZ, RZ, 0x1 ;  /* 0x00000001ff037424 */ /* 0x001fc600078e00ff */
[----:B------:R-:W-:-:S04]  /*3350*/  LOP3.LUT R0, R0, 0xffff, RZ, 0xc0, !PT ;  /* 0x0000ffff00007812 */ /* 0x000fc800078ec0ff */
[----:B------:R-:W-:-:S05]  /*3360*/  SHF.R.U32.HI R0, RZ, 0x5, R0 ;  /* 0x00000005ff007819 */ /* 0x000fca0000011600 */
[----:B------:R-:W-:Y:S01]  /*3370*/  VIADD R2, R0, 0x10 ;  /* 0x0000001000027836 */ /* 0x000fe20000000000 */
[----:B------:R-:W-:Y:S01]  /*3380*/  SHF.L.U32 R0, R3, R0, RZ ;  /* 0x0000000003007219 */ /* 0x000fe200000006ff */
[----:B-1----:R-:W-:-:S03]  /*3390*/  ULEA UR6, UR5, UR4, 0x18 ;  /* 0x0000000405067291 */ /* 0x002fc6000f8ec0ff */
[----:B------:R-:W-:-:S04]  /*33a0*/  SHF.L.U32 R3, R3, R2, RZ ;  /* 0x0000000203037219 */ /* 0x000fc800000006ff */
[----:B------:R-:W-:Y:S02]  /*33b0*/  LOP3.LUT R0, R3, R0, RZ, 0xfc, !PT ;  /* 0x0000000003007212 */ /* 0x000fe400078efcff */
[----:B------:R-:W0:Y:S02]  /*33c0*/  LDS R5, [UR6] ;  /* 0x00000006ff057984 */ /* 0x000e240008000800 */
[C---:B------:R-:W-:Y:S02]  /*33d0*/  LOP3.LUT R2, R0.reuse, 0xffff, RZ, 0xc0, !PT ;  /* 0x0000ffff00027812 */ /* 0x040fe400078ec0ff */
[----:B0-----:R-:W-:-:S04]  /*33e0*/  LOP3.LUT R3, R0, 0xffff, R5, 0x80, !PT ;  /* 0x0000ffff00037812 */ /* 0x001fc800078e8005 */
[----:B------:R-:W-:-:S13]  /*33f0*/  ISETP.NE.AND P0, PT, R3, R2, PT ;  /* 0x000000020300720c */ /* 0x000fda0003f05270 */
[----:B------:R-:W-:Y:S05]  /*3400*/  @P0 BRA `(.L_x_20) ;  /* 0x0000000000500947 */ /* 0x000fea0003800000 */
[----:B------:R-:W-:Y:S02]  /*3410*/  SHF.R.U32.HI R5, RZ, 0x10, R5 ;  /* 0x00000010ff057819 */ /* 0x000fe40000011605 */
[----:B------:R-:W-:-:S04]  /*3420*/  SHF.R.U32.HI R2, RZ, 0x10, R0 ;  /* 0x00000010ff027819 */ /* 0x000fc80000011600 */
[----:B------:R-:W-:-:S04]  /*3430*/  LOP3.LUT R5, R5, R2, RZ, 0xc0, !PT ;  /* 0x0000000205057212 */ /* 0x000fc800078ec0ff */
[----:B------:R-:W-:-:S13]  /*3440*/  ISETP.NE.AND P0, PT, R5, R2, PT ;  /* 0x000000020500720c */ /* 0x000fda0003f05270 */
[----:B------:R-:W-:Y:S05]  /*3450*/  @P0 BRA `(.L_x_21) ;  /* 0x0000000000300947 */ /* 0x000fea0003800000 */
[----:B------:R-:W-:Y:S01]  /*3460*/  R2UR UR4, R0 ;  /* 0x00000000000472ca */ /* 0x000fe200000e0000 */
[----:B------:R-:W-:Y:S01]  /*3470*/  VOTEU.ANY UR5, UPT, PT ;  /* 0x0000000000057886 */ /* 0x000fe200038e0100 */
[----:B------:R-:W0:Y:S01]  /*3480*/  S2R R0, SR_LANEID ;  /* 0x0000000000007919 */ /* 0x000e220000000000 */
[----:B------:R-:W-:-:S10]  /*3490*/  UFLO.U32 UR5, UR5 ;  /* 0x00000005000572bd */ /* 0x000fd400080e0000 */
[----:B------:R-:W-:-:S06]  /*34a0*/  ULOP3.LUT UR4, URZ, UR4, URZ, 0x33, !UPT ;  /* 0x00000004ff047292 */ /* 0x000fcc000f8e33ff */
[----:B------:R-:W-:-:S04]  /*34b0*/  IMAD.U32 R2, RZ, RZ, UR4 ;  /* 0x00000004ff027e24 */ /* 0x000fc8000f8e00ff */
[----:B------:R-:W1:Y:S02]  /*34c0*/  REDUX UR7, R2 ;  /* 0x00000000020773c4 */ /* 0x000e640000000000 */
[----:B------:R2:W-:Y:S01]  /*34d0*/  UTCATOMSWS.AND URZ, UR4 ;  /* 0x0000000400ff79e3 */ /* 0x0005e20008000000 */
[----:B0-----:R-:W-:Y:S01]  /*34e0*/  ISETP.EQ.U32.AND P0, PT, R0, UR5, PT ;  /* 0x0000000500007c0c */ /* 0x001fe2000bf02070 */
[----:B-1----:R-:W-:-:S12]  /*34f0*/  IMAD.U32 R0, RZ, RZ, UR7 ;  /* 0x00000007ff007e24 */ /* 0x002fd8000f8e00ff */
[----:B------:R2:W-:Y:S01]  /*3500*/  @P0 ATOMS.AND RZ, [UR6], R0 ;  /* 0x00000000ffff098c */ /* 0x0005e2000a800006 */
[----:B------:R-:W-:Y:S05]  /*3510*/  BRA `(.L_x_19) ;  /* 0x0000000000147947 */ /* 0x000fea0003800000 */
.L_x_21:
[----:B------:R-:W-:-:S07]  /*3520*/  MOV R2, 0x3540 ;  /* 0x0000354000027802 */ /* 0x000fce0000000f00 */
[----:B------:R-:W-:Y:S05]  /*3530*/  CALL.REL.NOINC `($__internal_0_$__cuda_sm10x_tcgen05_guardrail_trap_col_being_dealloced_not_returned_by_alloc) ;  /* 0x0000000000447944 */ /* 0x000fea0003c00000 */
[----:B------:R-:W-:Y:S05]  /*3540*/  BRA `(.L_x_19) ;  /* 0x0000000000087947 */ /* 0x000fea0003800000 */
.L_x_20:
[----:B------:R-:W-:-:S07]  /*3550*/  MOV R2, 0x3570 ;  /* 0x0000357000027802 */ /* 0x000fce0000000f00 */
[----:B------:R-:W-:Y:S05]  /*3560*/  CALL.REL.NOINC `($__internal_2_$__cuda_sm10x_tcgen05_guardrail_trap_unallocated_columns_being_dealloced) ;  /* 0x0000000000507944 */ /* 0x000fea0003c00000 */
.L_x_19:
[----:B------:R-:W-:Y:S01]  /*3570*/  NOP ;  /* 0x0000000000007918 */ /* 0x000fe20000000000 */
[----:B--2---:R-:W-:Y:S05]  /*3580*/  EXIT ;  /* 0x000000000000794d */ /* 0x004fea0003800000 */
.L_x_8:
[----:B------:R-:W1:Y:S02]  /*3590*/  SYNCS.PHASECHK.TRANS64.TRYWAIT P0, [UR10+0x1400], RZ ;  /* 0x001400ffff0075a7 */ /* 0x000e64000800110a */
[----:B-1----:R-:W-:Y:S05]  /*35a0*/  @!P0 BRA `(.L_x_8) ;  /* 0xfffffffc00f88947 */ /* 0x002fea000383ffff */
[----:B------:R-:W-:Y:S05]  /*35b0*/  BRA `(.L_x_7) ;  /* 0xffffffd8000c7947 */ /* 0x000fea000383ffff */
.L_x_13:
[----:B------:R-:W2:Y:S02]  /*35c0*/  SYNCS.PHASECHK.TRANS64.TRYWAIT P3, [UR10+0x1c10], RZ ;  /* 0x001c10ffff0075a7 */ /* 0x000ea4000806110a */
[----:B--2---:R-:W-:Y:S05]  /*35d0*/  @!P3 BRA `(.L_x_13) ;  /* 0xfffffffc00f8b947 */ /* 0x004fea000383ffff */
[----:B------:R-:W-:Y:S05]  /*35e0*/  BRA `(.L_x_22) ;  /* 0xffffffe400d47947 */ /* 0x000fea000383ffff */
.L_x_14:
[----:B------:R-:W1:Y:S02]  /*35f0*/  SYNCS.PHASECHK.TRANS64.TRYWAIT P3, [UR12], R29 ;  /* 0x0000001dff0075a7 */ /* 0x000e64000806110c */
[----:B-1----:R-:W-:Y:S05]  /*3600*/  @!P3 BRA `(.L_x_14) ;  /* 0xfffffffc00f8b947 */ /* 0x002fea000383ffff */
[----:B------:R-:W-:Y:S05]  /*3610*/  BRA `(.L_x_23) ;  /* 0xffffffec00007947 */ /* 0x000fea000383ffff */
.L_x_18:
[----:B------:R-:W0:Y:S02]  /*3620*/  SYNCS.PHASECHK.TRANS64.TRYWAIT P4, [UR12], R4 ;  /* 0x00000004ff0075a7 */ /* 0x000e24000808110c */
[----:B0-----:R-:W-:Y:S05]  /*3630*/  @!P4 BRA `(.L_x_18) ;  /* 0xfffffffc00f8c947 */ /* 0x001fea000383ffff */
[----:B------:R-:W-:Y:S05]  /*3640*/  BRA `(.L_x_17) ;  /* 0xfffffff000587947 */ /* 0x000fea000383ffff */
        .weak           $__internal_0_$__cuda_sm10x_tcgen05_guardrail_trap_col_being_dealloced_not_returned_by_alloc
        .type           $__internal_0_$__cuda_sm10x_tcgen05_guardrail_trap_col_being_dealloced_not_returned_by_alloc,@function
        .size           $__internal_0_$__cuda_sm10x_tcgen05_guardrail_trap_col_being_dealloced_not_returned_by_alloc,($__internal_1_$__cuda_sm10x_tcgen05_guardrail_trap_phase_invalid_during_alloc - $__internal_0_$__cuda_sm10x_tcgen05_guardrail_trap_col_being_dealloced_not_returned_by_alloc)
$__internal_0_$__cuda_sm10x_tcgen05_guardrail_trap_col_being_dealloced_not_returned_by_alloc:
[----:B------:R-:W-:Y:S05]  /*3650*/  BPT.TRAP 0x1 ;  /* 0x000000040000795c */ /* 0x000fea0000300000 */
[----:B------:R-:W-:-:S04]  /*3660*/  IMAD.MOV.U32 R3, RZ, RZ, 0x0 ;  /* 0x00000000ff037424 */ /* 0x000fc800078e00ff */
[----:B------:R-:W-:Y:S05]  /*3670*/  RET.REL.NODEC R2 `(attn_fwd) ;  /* 0xffffffc802607950 */ /* 0x000fea0003c3ffff */
        .weak           $__internal_1_$__cuda_sm10x_tcgen05_guardrail_trap_phase_invalid_during_alloc
        .type           $__internal_1_$__cuda_sm10x_tcgen05_guardrail_trap_phase_invalid_during_alloc,@function
        .size           $__internal_1_$__cuda_sm10x_tcgen05_guardrail_trap_phase_invalid_during_alloc,($__internal_2_$__cuda_sm10x_tcgen05_guardrail_trap_unallocated_columns_being_dealloced - $__internal_1_$__cuda_sm10x_tcgen05_guardrail_trap_phase_invalid_during_alloc)
$__internal_1_$__cuda_sm10x_tcgen05_guardrail_trap_phase_invalid_during_alloc:
[----:B------:R-:W-:Y:S05]  /*3680*/  BPT.TRAP 0x1 ;  /* 0x000000040000795c */ /* 0x000fea0000300000 */
[----:B------:R-:W-:-:S04]  /*3690*/  IMAD.MOV.U32 R3, RZ, RZ, 0x0 ;  /* 0x00000000ff037424 */ /* 0x000fc800078e00ff */
[----:B------:R-:W-:Y:S05]  /*36a0*/  RET.REL.NODEC R2 `(attn_fwd) ;  /* 0xffffffc802547950 */ /* 0x000fea0003c3ffff */
        .weak           $__internal_2_$__cuda_sm10x_tcgen05_guardrail_trap_unallocated_columns_being_dealloced
        .type           $__internal_2_$__cuda_sm10x_tcgen05_guardrail_trap_unallocated_columns_being_dealloced,@function
        .size           $__internal_2_$__cuda_sm10x_tcgen05_guardrail_trap_unallocated_columns_being_dealloced,(.L_x_27 - $__internal_2_$__cuda_sm10x_tcgen05_guardrail_trap_unallocated_columns_being_dealloced)
$__internal_2_$__cuda_sm10x_tcgen05_guardrail_trap_unallocated_columns_being_dealloced:
[----:B------:R-:W-:Y:S05]  /*36b0*/  BPT.TRAP 0x1 ;  /* 0x000000040000795c */ /* 0x000fea0000300000 */
[----:B------:R-:W-:-:S04]  /*36c0*/  IMAD.MOV.U32 R3, RZ, RZ, 0x0 ;  /* 0x00000000ff037424 */ /* 0x000fc800078e00ff */
[----:B------:R-:W-:Y:S05]  /*36d0*/  RET.REL.NODEC R2 `(attn_fwd) ;  /* 0xffffffc802487950 */ /* 0x000fea0003c3ffff */
.L_x_24:
[----:B------:R-:W-:-:S00]  /*36e0*/  BRA `(.L_x_24) ;  /* 0xfffffffc00fc7947 */ /* 0x000fc0000383ffff */
[----:B------:R-:W-:-:S00]  /*36f0*/  NOP ;  /* 0x0000000000007918 */ /* 0x000fc00000000000 */
        /* <DEDUP_REMOVED lines=8> */
.L_x_27:


//--------------------- .nv.global.init           --------------------------
	.section	.nv.global.init,"aw",@progbits
.nv.global.init:
	.type		_$_str,@object
	.size		_$_str,(.L_3 - _$_str)
_$_str:
        /*0000*/ 	.byte	0x5f, 0x5f, 0x43, 0x55, 0x44, 0x41, 0x5f, 0x46, 0x54, 0x5a, 0x00
.L_3:


//--------------------- .nv.shared.attn_fwd       --------------------------
	.section	.nv.shared.attn_fwd,"aw",@nobits
	.sectionflags	@""
	.align	16
	.zero		1024


//--------------------- .nv.shared.reserved.0     --------------------------
	.section	.nv.shared.reserved.0,"aw",@nobits
	.align	8
	.weak		__nv_reservedSMEM_offset_0_alias
	.size		__nv_reservedSMEM_offset_0_alias, 0, 64
	.other		__nv_reservedSMEM_offset_0_alias,@"STO_CUDA_RESERVED_SHARED STV_DEFAULT"
__nv_reservedSMEM_offset_0_alias:
	.zero		0
.nv.shared.reserved.0:
	.zero		64
	.weak		__nv_reservedSMEM_allocation_phase
	.type		__nv_reservedSMEM_allocation_phase,@object
	.size		__nv_reservedSMEM_allocation_phase,(.L_0 - __nv_reservedSMEM_allocation_phase)
__nv_reservedSMEM_allocation_phase:
	.zero		1
.L_0:
	.zero		7
	.weak		__nv_reservedSMEM_devtool_atexit_pc
	.type		__nv_reservedSMEM_devtool_atexit_pc,@object
	.size		__nv_reservedSMEM_devtool_atexit_pc,(__nv_reservedSMEM_allocation_mask - __nv_reservedSMEM_devtool_atexit_pc)
__nv_reservedSMEM_devtool_atexit_pc:
	.zero		8
	.weak		__nv_reservedSMEM_allocation_mask
	.type		__nv_reservedSMEM_allocation_mask,@object
	.size		__nv_reservedSMEM_allocation_mask,(.L_2 - __nv_reservedSMEM_allocation_mask)
__nv_reservedSMEM_allocation_mask:
	.zero		4
.L_2:


//--------------------- .nv.constant0.attn_fwd    --------------------------
	.section	.nv.constant0.attn_fwd,"a",@progbits
	.sectionflags	@""
	.align	4
.nv.constant0.attn_fwd:
	.zero		1032


//--------------------- SYMBOLS --------------------------

	.type		.nv.reservedSmem.offset0,@object
	.size		.nv.reservedSmem.offset0,0x4
	.type		.nv.reservedSmem.cap,@object
	.size		.nv.reservedSmem.cap,0x4
